//
// Generated by NVIDIA NVVM Compiler
//
// Compiler Build ID: CL-36424714
// Cuda compilation tools, release 13.0, V13.0.88
// Based on NVVM 20.0.0
//

.version 9.0
.target sm_100
.address_size 64

	// .globl	_Z17sinkhorn_log_cudaPfS_S_
// _ZZ17sinkhorn_log_cudaPfS_S_E10shared_max has been demoted
// _ZZ17sinkhorn_log_cudaPfS_S_E10shared_sum has been demoted

.visible .entry _Z17sinkhorn_log_cudaPfS_S_(
	.param .u64 .ptr .align 1 _Z17sinkhorn_log_cudaPfS_S__param_0,
	.param .u64 .ptr .align 1 _Z17sinkhorn_log_cudaPfS_S__param_1,
	.param .u64 .ptr .align 1 _Z17sinkhorn_log_cudaPfS_S__param_2
)
{
	.reg .pred 	%p<44>;
	.reg .b32 	%r<146>;
	.reg .b32 	%f<293>;
	.reg .b64 	%rd<56>;
	// demoted variable
	.shared .align 4 .b8 _ZZ17sinkhorn_log_cudaPfS_S_E10shared_max[128];
	// demoted variable
	.shared .align 4 .b8 _ZZ17sinkhorn_log_cudaPfS_S_E10shared_sum[128];
	ld.param.u64 	%rd15, [_Z17sinkhorn_log_cudaPfS_S__param_0];
	ld.param.u64 	%rd16, [_Z17sinkhorn_log_cudaPfS_S__param_1];
	ld.param.u64 	%rd14, [_Z17sinkhorn_log_cudaPfS_S__param_2];
	cvta.to.global.u64 	%rd1, %rd16;
	cvta.to.global.u64 	%rd2, %rd15;
	mov.u32 	%r1, %ctaid.x;
	mov.u32 	%r2, %tid.x;
	setp.gt.u32 	%p1, %r2, 36;
	mov.f32 	%f288, 0fFF7FFFFF;
	@%p1 bra 	$L__BB0_7;
	mul.lo.s32 	%r3, %r1, 37;
	mov.u32 	%r4, %ntid.x;
	add.s32 	%r53, %r2, %r4;
	max.u32 	%r54, %r53, 37;
	setp.lt.u32 	%p2, %r53, 37;
	selp.u32 	%r55, 1, 0, %p2;
	add.s32 	%r56, %r53, %r55;
	sub.s32 	%r57, %r54, %r56;
	div.u32 	%r58, %r57, %r4;
	add.s32 	%r5, %r58, %r55;
	and.b32  	%r59, %r5, 3;
	setp.eq.s32 	%p3, %r59, 3;
	mov.f32 	%f288, 0fFF7FFFFF;
	mov.u32 	%r132, %r2;
	@%p3 bra 	$L__BB0_4;
	mul.wide.u32 	%rd18, %r2, 4;
	add.s64 	%rd3, %rd1, %rd18;
	mul.wide.u32 	%rd4, %r4, 4;
	add.s32 	%r60, %r2, %r3;
	mul.wide.u32 	%rd19, %r60, 4;
	add.s64 	%rd5, %rd2, %rd19;
	add.s32 	%r61, %r5, 1;
	and.b32  	%r62, %r61, 3;
	neg.s32 	%r130, %r62;
	mov.f32 	%f288, 0fFF7FFFFF;
	mov.b64 	%rd54, 0;
	mov.u32 	%r132, %r2;
$L__BB0_3:
	.pragma "nounroll";
	add.s64 	%rd20, %rd5, %rd54;
	ld.global.f32 	%f19, [%rd20];
	add.s64 	%rd21, %rd3, %rd54;
	ld.global.f32 	%f20, [%rd21];
	setp.lt.f32 	%p4, %f20, 0f00800000;
	mul.f32 	%f21, %f20, 0f4B000000;
	selp.f32 	%f22, %f21, %f20, %p4;
	selp.f32 	%f23, 0fC1B80000, 0f00000000, %p4;
	mov.b32 	%r63, %f22;
	add.s32 	%r64, %r63, -1059760811;
	and.b32  	%r65, %r64, -8388608;
	sub.s32 	%r66, %r63, %r65;
	mov.b32 	%f24, %r66;
	cvt.rn.f32.s32 	%f25, %r65;
	fma.rn.f32 	%f26, %f25, 0f34000000, %f23;
	add.f32 	%f27, %f24, 0fBF800000;
	fma.rn.f32 	%f28, %f27, 0fBE055027, 0f3E1039F6;
	fma.rn.f32 	%f29, %f28, %f27, 0fBDF8CDCC;
	fma.rn.f32 	%f30, %f29, %f27, 0f3E0F2955;
	fma.rn.f32 	%f31, %f30, %f27, 0fBE2AD8B9;
	fma.rn.f32 	%f32, %f31, %f27, 0f3E4CED0B;
	fma.rn.f32 	%f33, %f32, %f27, 0fBE7FFF22;
	fma.rn.f32 	%f34, %f33, %f27, 0f3EAAAA78;
	fma.rn.f32 	%f35, %f34, %f27, 0fBF000000;
	mul.f32 	%f36, %f27, %f35;
	fma.rn.f32 	%f37, %f36, %f27, %f27;
	fma.rn.f32 	%f38, %f26, 0f3F317218, %f37;
	setp.gt.u32 	%p5, %r63, 2139095039;
	fma.rn.f32 	%f39, %f22, 0f7F800000, 0f7F800000;
	selp.f32 	%f40, %f39, %f38, %p5;
	setp.eq.f32 	%p6, %f22, 0f00000000;
	selp.f32 	%f41, 0fFF800000, %f40, %p6;
	add.f32 	%f42, %f19, %f41;
	max.f32 	%f288, %f288, %f42;
	add.s32 	%r132, %r132, %r4;
	add.s64 	%rd54, %rd54, %rd4;
	add.s32 	%r130, %r130, 1;
	setp.ne.s32 	%p7, %r130, 0;
	@%p7 bra 	$L__BB0_3;
$L__BB0_4:
	setp.lt.u32 	%p8, %r5, 3;
	@%p8 bra 	$L__BB0_7;
	shl.b32 	%r67, %r4, 1;
	add.s32 	%r139, %r132, %r67;
	shl.b32 	%r13, %r4, 2;
	mul.lo.s32 	%r68, %r4, 3;
	add.s32 	%r138, %r132, %r68;
	add.s32 	%r137, %r4, %r132;
	add.s32 	%r136, %r137, %r3;
	add.s32 	%r133, %r132, %r3;
	add.s32 	%r135, %r133, %r67;
	add.s32 	%r134, %r133, %r68;
$L__BB0_6:
	mul.wide.u32 	%rd22, %r133, 4;
	add.s64 	%rd23, %rd2, %rd22;
	ld.global.f32 	%f43, [%rd23];
	mul.wide.u32 	%rd24, %r132, 4;
	add.s64 	%rd25, %rd1, %rd24;
	ld.global.f32 	%f44, [%rd25];
	setp.lt.f32 	%p9, %f44, 0f00800000;
	mul.f32 	%f45, %f44, 0f4B000000;
	selp.f32 	%f46, %f45, %f44, %p9;
	selp.f32 	%f47, 0fC1B80000, 0f00000000, %p9;
	mov.b32 	%r69, %f46;
	add.s32 	%r70, %r69, -1059760811;
	and.b32  	%r71, %r70, -8388608;
	sub.s32 	%r72, %r69, %r71;
	mov.b32 	%f48, %r72;
	cvt.rn.f32.s32 	%f49, %r71;
	fma.rn.f32 	%f50, %f49, 0f34000000, %f47;
	add.f32 	%f51, %f48, 0fBF800000;
	fma.rn.f32 	%f52, %f51, 0fBE055027, 0f3E1039F6;
	fma.rn.f32 	%f53, %f52, %f51, 0fBDF8CDCC;
	fma.rn.f32 	%f54, %f53, %f51, 0f3E0F2955;
	fma.rn.f32 	%f55, %f54, %f51, 0fBE2AD8B9;
	fma.rn.f32 	%f56, %f55, %f51, 0f3E4CED0B;
	fma.rn.f32 	%f57, %f56, %f51, 0fBE7FFF22;
	fma.rn.f32 	%f58, %f57, %f51, 0f3EAAAA78;
	fma.rn.f32 	%f59, %f58, %f51, 0fBF000000;
	mul.f32 	%f60, %f51, %f59;
	fma.rn.f32 	%f61, %f60, %f51, %f51;
	fma.rn.f32 	%f62, %f50, 0f3F317218, %f61;
	setp.gt.u32 	%p10, %r69, 2139095039;
	fma.rn.f32 	%f63, %f46, 0f7F800000, 0f7F800000;
	selp.f32 	%f64, %f63, %f62, %p10;
	setp.eq.f32 	%p11, %f46, 0f00000000;
	selp.f32 	%f65, 0fFF800000, %f64, %p11;
	add.f32 	%f66, %f43, %f65;
	max.f32 	%f67, %f288, %f66;
	add.s32 	%r73, %r132, %r4;
	mul.wide.u32 	%rd26, %r136, 4;
	add.s64 	%rd27, %rd2, %rd26;
	ld.global.f32 	%f68, [%rd27];
	mul.wide.u32 	%rd28, %r137, 4;
	add.s64 	%rd29, %rd1, %rd28;
	ld.global.f32 	%f69, [%rd29];
	setp.lt.f32 	%p12, %f69, 0f00800000;
	mul.f32 	%f70, %f69, 0f4B000000;
	selp.f32 	%f71, %f70, %f69, %p12;
	selp.f32 	%f72, 0fC1B80000, 0f00000000, %p12;
	mov.b32 	%r74, %f71;
	add.s32 	%r75, %r74, -1059760811;
	and.b32  	%r76, %r75, -8388608;
	sub.s32 	%r77, %r74, %r76;
	mov.b32 	%f73, %r77;
	cvt.rn.f32.s32 	%f74, %r76;
	fma.rn.f32 	%f75, %f74, 0f34000000, %f72;
	add.f32 	%f76, %f73, 0fBF800000;
	fma.rn.f32 	%f77, %f76, 0fBE055027, 0f3E1039F6;
	fma.rn.f32 	%f78, %f77, %f76, 0fBDF8CDCC;
	fma.rn.f32 	%f79, %f78, %f76, 0f3E0F2955;
	fma.rn.f32 	%f80, %f79, %f76, 0fBE2AD8B9;
	fma.rn.f32 	%f81, %f80, %f76, 0f3E4CED0B;
	fma.rn.f32 	%f82, %f81, %f76, 0fBE7FFF22;
	fma.rn.f32 	%f83, %f82, %f76, 0f3EAAAA78;
	fma.rn.f32 	%f84, %f83, %f76, 0fBF000000;
	mul.f32 	%f85, %f76, %f84;
	fma.rn.f32 	%f86, %f85, %f76, %f76;
	fma.rn.f32 	%f87, %f75, 0f3F317218, %f86;
	setp.gt.u32 	%p13, %r74, 2139095039;
	fma.rn.f32 	%f88, %f71, 0f7F800000, 0f7F800000;
	selp.f32 	%f89, %f88, %f87, %p13;
	setp.eq.f32 	%p14, %f71, 0f00000000;
	selp.f32 	%f90, 0fFF800000, %f89, %p14;
	add.f32 	%f91, %f68, %f90;
	max.f32 	%f92, %f67, %f91;
	add.s32 	%r78, %r73, %r4;
	mul.wide.u32 	%rd30, %r135, 4;
	add.s64 	%rd31, %rd2, %rd30;
	ld.global.f32 	%f93, [%rd31];
	mul.wide.u32 	%rd32, %r139, 4;
	add.s64 	%rd33, %rd1, %rd32;
	ld.global.f32 	%f94, [%rd33];
	setp.lt.f32 	%p15, %f94, 0f00800000;
	mul.f32 	%f95, %f94, 0f4B000000;
	selp.f32 	%f96, %f95, %f94, %p15;
	selp.f32 	%f97, 0fC1B80000, 0f00000000, %p15;
	mov.b32 	%r79, %f96;
	add.s32 	%r80, %r79, -1059760811;
	and.b32  	%r81, %r80, -8388608;
	sub.s32 	%r82, %r79, %r81;
	mov.b32 	%f98, %r82;
	cvt.rn.f32.s32 	%f99, %r81;
	fma.rn.f32 	%f100, %f99, 0f34000000, %f97;
	add.f32 	%f101, %f98, 0fBF800000;
	fma.rn.f32 	%f102, %f101, 0fBE055027, 0f3E1039F6;
	fma.rn.f32 	%f103, %f102, %f101, 0fBDF8CDCC;
	fma.rn.f32 	%f104, %f103, %f101, 0f3E0F2955;
	fma.rn.f32 	%f105, %f104, %f101, 0fBE2AD8B9;
	fma.rn.f32 	%f106, %f105, %f101, 0f3E4CED0B;
	fma.rn.f32 	%f107, %f106, %f101, 0fBE7FFF22;
	fma.rn.f32 	%f108, %f107, %f101, 0f3EAAAA78;
	fma.rn.f32 	%f109, %f108, %f101, 0fBF000000;
	mul.f32 	%f110, %f101, %f109;
	fma.rn.f32 	%f111, %f110, %f101, %f101;
	fma.rn.f32 	%f112, %f100, 0f3F317218, %f111;
	setp.gt.u32 	%p16, %r79, 2139095039;
	fma.rn.f32 	%f113, %f96, 0f7F800000, 0f7F800000;
	selp.f32 	%f114, %f113, %f112, %p16;
	setp.eq.f32 	%p17, %f96, 0f00000000;
	selp.f32 	%f115, 0fFF800000, %f114, %p17;
	add.f32 	%f116, %f93, %f115;
	max.f32 	%f117, %f92, %f116;
	add.s32 	%r83, %r78, %r4;
	mul.wide.u32 	%rd34, %r134, 4;
	add.s64 	%rd35, %rd2, %rd34;
	ld.global.f32 	%f118, [%rd35];
	mul.wide.u32 	%rd36, %r138, 4;
	add.s64 	%rd37, %rd1, %rd36;
	ld.global.f32 	%f119, [%rd37];
	setp.lt.f32 	%p18, %f119, 0f00800000;
	mul.f32 	%f120, %f119, 0f4B000000;
	selp.f32 	%f121, %f120, %f119, %p18;
	selp.f32 	%f122, 0fC1B80000, 0f00000000, %p18;
	mov.b32 	%r84, %f121;
	add.s32 	%r85, %r84, -1059760811;
	and.b32  	%r86, %r85, -8388608;
	sub.s32 	%r87, %r84, %r86;
	mov.b32 	%f123, %r87;
	cvt.rn.f32.s32 	%f124, %r86;
	fma.rn.f32 	%f125, %f124, 0f34000000, %f122;
	add.f32 	%f126, %f123, 0fBF800000;
	fma.rn.f32 	%f127, %f126, 0fBE055027, 0f3E1039F6;
	fma.rn.f32 	%f128, %f127, %f126, 0fBDF8CDCC;
	fma.rn.f32 	%f129, %f128, %f126, 0f3E0F2955;
	fma.rn.f32 	%f130, %f129, %f126, 0fBE2AD8B9;
	fma.rn.f32 	%f131, %f130, %f126, 0f3E4CED0B;
	fma.rn.f32 	%f132, %f131, %f126, 0fBE7FFF22;
	fma.rn.f32 	%f133, %f132, %f126, 0f3EAAAA78;
	fma.rn.f32 	%f134, %f133, %f126, 0fBF000000;
	mul.f32 	%f135, %f126, %f134;
	fma.rn.f32 	%f136, %f135, %f126, %f126;
	fma.rn.f32 	%f137, %f125, 0f3F317218, %f136;
	setp.gt.u32 	%p19, %r84, 2139095039;
	fma.rn.f32 	%f138, %f121, 0f7F800000, 0f7F800000;
	selp.f32 	%f139, %f138, %f137, %p19;
	setp.eq.f32 	%p20, %f121, 0f00000000;
	selp.f32 	%f140, 0fFF800000, %f139, %p20;
	add.f32 	%f141, %f118, %f140;
	max.f32 	%f288, %f117, %f141;
	add.s32 	%r132, %r83, %r4;
	add.s32 	%r139, %r139, %r13;
	add.s32 	%r138, %r138, %r13;
	add.s32 	%r137, %r137, %r13;
	add.s32 	%r136, %r136, %r13;
	add.s32 	%r135, %r135, %r13;
	add.s32 	%r134, %r134, %r13;
	add.s32 	%r133, %r133, %r13;
	setp.lt.u32 	%p21, %r132, 37;
	@%p21 bra 	$L__BB0_6;
$L__BB0_7:
	shl.b32 	%r88, %r2, 2;
	mov.u32 	%r89, _ZZ17sinkhorn_log_cudaPfS_S_E10shared_max;
	add.s32 	%r36, %r89, %r88;
	st.shared.f32 	[%r36], %f288;
	bar.sync 	0;
	mov.u32 	%r145, %ntid.x;
	mov.u32 	%r142, %r145;
$L__BB0_8:
	add.s32 	%r90, %r142, %r2;
	setp.gt.u32 	%p22, %r90, 36;
	@%p22 bra 	$L__BB0_10;
	ld.shared.f32 	%f142, [%r36];
	shl.b32 	%r91, %r142, 2;
	add.s32 	%r92, %r36, %r91;
	ld.shared.f32 	%f143, [%r92];
	max.f32 	%f144, %f142, %f143;
	st.shared.f32 	[%r36], %f144;
$L__BB0_10:
	bar.sync 	0;
	shr.u32 	%r45, %r142, 1;
	setp.lt.u32 	%p23, %r142, 2;
	mov.u32 	%r142, %r45;
	@%p23 bra 	$L__BB0_11;
	bra.uni 	$L__BB0_8;
$L__BB0_11:
	setp.gt.u32 	%p24, %r2, 36;
	mov.f32 	%f292, 0f00000000;
	@%p24 bra 	$L__BB0_17;
	mul.lo.s32 	%r38, %r1, 37;
	ld.shared.f32 	%f8, [_ZZ17sinkhorn_log_cudaPfS_S_E10shared_max];
	add.s32 	%r39, %r2, %r145;
	max.u32 	%r93, %r39, 37;
	setp.lt.u32 	%p25, %r39, 37;
	selp.u32 	%r94, 1, 0, %p25;
	add.s32 	%r95, %r39, %r94;
	sub.s32 	%r96, %r93, %r95;
	div.u32 	%r97, %r96, %r145;
	add.s32 	%r40, %r97, %r94;
	and.b32  	%r98, %r40, 1;
	setp.eq.b32 	%p26, %r98, 1;
	mov.f32 	%f292, 0f00000000;
	mov.u32 	%r144, %r2;
	@%p26 bra 	$L__BB0_14;
	add.s32 	%r99, %r2, %r38;
	mul.wide.u32 	%rd38, %r99, 4;
	add.s64 	%rd39, %rd2, %rd38;
	ld.global.f32 	%f148, [%rd39];
	mul.wide.u32 	%rd40, %r2, 4;
	add.s64 	%rd41, %rd1, %rd40;
	ld.global.f32 	%f149, [%rd41];
	setp.lt.f32 	%p27, %f149, 0f00800000;
	mul.f32 	%f150, %f149, 0f4B000000;
	selp.f32 	%f151, %f150, %f149, %p27;
	selp.f32 	%f152, 0fC1B80000, 0f00000000, %p27;
	mov.b32 	%r100, %f151;
	add.s32 	%r101, %r100, -1059760811;
	and.b32  	%r102, %r101, -8388608;
	sub.s32 	%r103, %r100, %r102;
	mov.b32 	%f153, %r103;
	cvt.rn.f32.s32 	%f154, %r102;
	fma.rn.f32 	%f155, %f154, 0f34000000, %f152;
	add.f32 	%f156, %f153, 0fBF800000;
	fma.rn.f32 	%f157, %f156, 0fBE055027, 0f3E1039F6;
	fma.rn.f32 	%f158, %f157, %f156, 0fBDF8CDCC;
	fma.rn.f32 	%f159, %f158, %f156, 0f3E0F2955;
	fma.rn.f32 	%f160, %f159, %f156, 0fBE2AD8B9;
	fma.rn.f32 	%f161, %f160, %f156, 0f3E4CED0B;
	fma.rn.f32 	%f162, %f161, %f156, 0fBE7FFF22;
	fma.rn.f32 	%f163, %f162, %f156, 0f3EAAAA78;
	fma.rn.f32 	%f164, %f163, %f156, 0fBF000000;
	mul.f32 	%f165, %f156, %f164;
	fma.rn.f32 	%f166, %f165, %f156, %f156;
	fma.rn.f32 	%f167, %f155, 0f3F317218, %f166;
	setp.gt.u32 	%p28, %r100, 2139095039;
	fma.rn.f32 	%f168, %f151, 0f7F800000, 0f7F800000;
	selp.f32 	%f169, %f168, %f167, %p28;
	setp.eq.f32 	%p29, %f151, 0f00000000;
	selp.f32 	%f170, 0fFF800000, %f169, %p29;
	add.f32 	%f171, %f148, %f170;
	sub.f32 	%f172, %f171, %f8;
	fma.rn.f32 	%f173, %f172, 0f3BBB989D, 0f3F000000;
	cvt.sat.f32.f32 	%f174, %f173;
	mov.f32 	%f175, 0f4B400001;
	mov.f32 	%f176, 0f437C0000;
	fma.rm.f32 	%f177, %f174, %f176, %f175;
	add.f32 	%f178, %f177, 0fCB40007F;
	neg.f32 	%f179, %f178;
	fma.rn.f32 	%f180, %f172, 0f3FB8AA3B, %f179;
	fma.rn.f32 	%f181, %f172, 0f32A57060, %f180;
	mov.b32 	%r104, %f177;
	shl.b32 	%r105, %r104, 23;
	mov.b32 	%f182, %r105;
	ex2.approx.ftz.f32 	%f183, %f181;
	fma.rn.f32 	%f292, %f183, %f182, 0f00000000;
	mov.u32 	%r144, %r39;
$L__BB0_14:
	setp.eq.s32 	%p30, %r40, 0;
	@%p30 bra 	$L__BB0_17;
	mul.wide.u32 	%rd43, %r144, 4;
	add.s64 	%rd8, %rd1, %rd43;
	mul.wide.u32 	%rd9, %r145, 8;
	add.s32 	%r106, %r145, %r144;
	mul.wide.u32 	%rd44, %r106, 4;
	add.s64 	%rd10, %rd1, %rd44;
	add.s32 	%r143, %r106, %r38;
	shl.b32 	%r43, %r145, 1;
	add.s32 	%r107, %r144, %r38;
	mul.wide.u32 	%rd45, %r107, 4;
	add.s64 	%rd11, %rd2, %rd45;
	mov.b64 	%rd55, 0;
$L__BB0_16:
	add.s64 	%rd46, %rd11, %rd55;
	ld.global.f32 	%f184, [%rd46];
	add.s64 	%rd47, %rd8, %rd55;
	ld.global.f32 	%f185, [%rd47];
	setp.lt.f32 	%p31, %f185, 0f00800000;
	mul.f32 	%f186, %f185, 0f4B000000;
	selp.f32 	%f187, %f186, %f185, %p31;
	selp.f32 	%f188, 0fC1B80000, 0f00000000, %p31;
	mov.b32 	%r108, %f187;
	add.s32 	%r109, %r108, -1059760811;
	and.b32  	%r110, %r109, -8388608;
	sub.s32 	%r111, %r108, %r110;
	mov.b32 	%f189, %r111;
	cvt.rn.f32.s32 	%f190, %r110;
	fma.rn.f32 	%f191, %f190, 0f34000000, %f188;
	add.f32 	%f192, %f189, 0fBF800000;
	fma.rn.f32 	%f193, %f192, 0fBE055027, 0f3E1039F6;
	fma.rn.f32 	%f194, %f193, %f192, 0fBDF8CDCC;
	fma.rn.f32 	%f195, %f194, %f192, 0f3E0F2955;
	fma.rn.f32 	%f196, %f195, %f192, 0fBE2AD8B9;
	fma.rn.f32 	%f197, %f196, %f192, 0f3E4CED0B;
	fma.rn.f32 	%f198, %f197, %f192, 0fBE7FFF22;
	fma.rn.f32 	%f199, %f198, %f192, 0f3EAAAA78;
	fma.rn.f32 	%f200, %f199, %f192, 0fBF000000;
	mul.f32 	%f201, %f192, %f200;
	fma.rn.f32 	%f202, %f201, %f192, %f192;
	fma.rn.f32 	%f203, %f191, 0f3F317218, %f202;
	setp.gt.u32 	%p32, %r108, 2139095039;
	fma.rn.f32 	%f204, %f187, 0f7F800000, 0f7F800000;
	selp.f32 	%f205, %f204, %f203, %p32;
	setp.eq.f32 	%p33, %f187, 0f00000000;
	selp.f32 	%f206, 0fFF800000, %f205, %p33;
	add.f32 	%f207, %f184, %f206;
	sub.f32 	%f208, %f207, %f8;
	fma.rn.f32 	%f209, %f208, 0f3BBB989D, 0f3F000000;
	cvt.sat.f32.f32 	%f210, %f209;
	mov.f32 	%f211, 0f4B400001;
	mov.f32 	%f212, 0f437C0000;
	fma.rm.f32 	%f213, %f210, %f212, %f211;
	add.f32 	%f214, %f213, 0fCB40007F;
	neg.f32 	%f215, %f214;
	fma.rn.f32 	%f216, %f208, 0f3FB8AA3B, %f215;
	fma.rn.f32 	%f217, %f208, 0f32A57060, %f216;
	mov.b32 	%r112, %f213;
	shl.b32 	%r113, %r112, 23;
	mov.b32 	%f218, %r113;
	ex2.approx.ftz.f32 	%f219, %f217;
	fma.rn.f32 	%f220, %f219, %f218, %f292;
	add.s32 	%r114, %r144, %r145;
	mul.wide.u32 	%rd48, %r143, 4;
	add.s64 	%rd49, %rd2, %rd48;
	ld.global.f32 	%f221, [%rd49];
	add.s64 	%rd50, %rd10, %rd55;
	ld.global.f32 	%f222, [%rd50];
	setp.lt.f32 	%p34, %f222, 0f00800000;
	mul.f32 	%f223, %f222, 0f4B000000;
	selp.f32 	%f224, %f223, %f222, %p34;
	selp.f32 	%f225, 0fC1B80000, 0f00000000, %p34;
	mov.b32 	%r115, %f224;
	add.s32 	%r116, %r115, -1059760811;
	and.b32  	%r117, %r116, -8388608;
	sub.s32 	%r118, %r115, %r117;
	mov.b32 	%f226, %r118;
	cvt.rn.f32.s32 	%f227, %r117;
	fma.rn.f32 	%f228, %f227, 0f34000000, %f225;
	add.f32 	%f229, %f226, 0fBF800000;
	fma.rn.f32 	%f230, %f229, 0fBE055027, 0f3E1039F6;
	fma.rn.f32 	%f231, %f230, %f229, 0fBDF8CDCC;
	fma.rn.f32 	%f232, %f231, %f229, 0f3E0F2955;
	fma.rn.f32 	%f233, %f232, %f229, 0fBE2AD8B9;
	fma.rn.f32 	%f234, %f233, %f229, 0f3E4CED0B;
	fma.rn.f32 	%f235, %f234, %f229, 0fBE7FFF22;
	fma.rn.f32 	%f236, %f235, %f229, 0f3EAAAA78;
	fma.rn.f32 	%f237, %f236, %f229, 0fBF000000;
	mul.f32 	%f238, %f229, %f237;
	fma.rn.f32 	%f239, %f238, %f229, %f229;
	fma.rn.f32 	%f240, %f228, 0f3F317218, %f239;
	setp.gt.u32 	%p35, %r115, 2139095039;
	fma.rn.f32 	%f241, %f224, 0f7F800000, 0f7F800000;
	selp.f32 	%f242, %f241, %f240, %p35;
	setp.eq.f32 	%p36, %f224, 0f00000000;
	selp.f32 	%f243, 0fFF800000, %f242, %p36;
	add.f32 	%f244, %f221, %f243;
	sub.f32 	%f245, %f244, %f8;
	fma.rn.f32 	%f246, %f245, 0f3BBB989D, 0f3F000000;
	cvt.sat.f32.f32 	%f247, %f246;
	fma.rm.f32 	%f248, %f247, %f212, %f211;
	add.f32 	%f249, %f248, 0fCB40007F;
	neg.f32 	%f250, %f249;
	fma.rn.f32 	%f251, %f245, 0f3FB8AA3B, %f250;
	fma.rn.f32 	%f252, %f245, 0f32A57060, %f251;
	mov.b32 	%r119, %f248;
	shl.b32 	%r120, %r119, 23;
	mov.b32 	%f253, %r120;
	ex2.approx.ftz.f32 	%f254, %f252;
	fma.rn.f32 	%f292, %f254, %f253, %f220;
	add.s32 	%r144, %r114, %r145;
	add.s64 	%rd55, %rd55, %rd9;
	add.s32 	%r143, %r143, %r43;
	setp.lt.u32 	%p37, %r144, 37;
	@%p37 bra 	$L__BB0_16;
$L__BB0_17:
	mov.u32 	%r122, _ZZ17sinkhorn_log_cudaPfS_S_E10shared_sum;
	add.s32 	%r50, %r122, %r88;
	st.shared.f32 	[%r50], %f292;
	bar.sync 	0;
$L__BB0_18:
	add.s32 	%r123, %r145, %r2;
	setp.gt.u32 	%p38, %r123, 36;
	@%p38 bra 	$L__BB0_20;
	shl.b32 	%r124, %r145, 2;
	add.s32 	%r125, %r50, %r124;
	ld.shared.f32 	%f255, [%r125];
	ld.shared.f32 	%f256, [%r50];
	add.f32 	%f257, %f255, %f256;
	st.shared.f32 	[%r50], %f257;
$L__BB0_20:
	bar.sync 	0;
	shr.u32 	%r52, %r145, 1;
	setp.gt.u32 	%p39, %r145, 1;
	mov.u32 	%r145, %r52;
	@%p39 bra 	$L__BB0_18;
	setp.ne.s32 	%p40, %r2, 0;
	@%p40 bra 	$L__BB0_23;
	ld.shared.f32 	%f258, [_ZZ17sinkhorn_log_cudaPfS_S_E10shared_sum];
	setp.lt.f32 	%p41, %f258, 0f00800000;
	mul.f32 	%f259, %f258, 0f4B000000;
	selp.f32 	%f260, %f259, %f258, %p41;
	selp.f32 	%f261, 0fC1B80000, 0f00000000, %p41;
	mov.b32 	%r126, %f260;
	add.s32 	%r127, %r126, -1059760811;
	and.b32  	%r128, %r127, -8388608;
	sub.s32 	%r129, %r126, %r128;
	mov.b32 	%f262, %r129;
	cvt.rn.f32.s32 	%f263, %r128;
	fma.rn.f32 	%f264, %f263, 0f34000000, %f261;
	add.f32 	%f265, %f262, 0fBF800000;
	fma.rn.f32 	%f266, %f265, 0fBE055027, 0f3E1039F6;
	fma.rn.f32 	%f267, %f266, %f265, 0fBDF8CDCC;
	fma.rn.f32 	%f268, %f267, %f265, 0f3E0F2955;
	fma.rn.f32 	%f269, %f268, %f265, 0fBE2AD8B9;
	fma.rn.f32 	%f270, %f269, %f265, 0f3E4CED0B;
	fma.rn.f32 	%f271, %f270, %f265, 0fBE7FFF22;
	fma.rn.f32 	%f272, %f271, %f265, 0f3EAAAA78;
	fma.rn.f32 	%f273, %f272, %f265, 0fBF000000;
	mul.f32 	%f274, %f265, %f273;
	fma.rn.f32 	%f275, %f274, %f265, %f265;
	fma.rn.f32 	%f276, %f264, 0f3F317218, %f275;
	setp.gt.u32 	%p42, %r126, 2139095039;
	fma.rn.f32 	%f277, %f260, 0f7F800000, 0f7F800000;
	selp.f32 	%f278, %f277, %f276, %p42;
	setp.eq.f32 	%p43, %f260, 0f00000000;
	selp.f32 	%f279, 0fFF800000, %f278, %p43;
	ld.shared.f32 	%f280, [_ZZ17sinkhorn_log_cudaPfS_S_E10shared_max];
	add.f32 	%f281, %f280, %f279;
	mov.f32 	%f282, 0f00000000;
	sub.f32 	%f283, %f282, %f281;
	cvta.to.global.u64 	%rd51, %rd14;
	mul.wide.u32 	%rd52, %r1, 4;
	add.s64 	%rd53, %rd51, %rd52;
	st.global.f32 	[%rd53], %f283;
$L__BB0_23:
	ret;

}


// ===== COMPILED SASS (sm_100) =====

	.target	sm_100

	.elftype	@"ET_EXEC"


//--------------------- .note.nv.tkinfo           --------------------------
	.section	.note.nv.tkinfo,"",@"SHT_NOTE"
	.sectionflags	@"SHF_NOTE_NV_TKINFO"
	.tkinfo
        /*0018*/ 	.word	0x00000002
        /*0030*/ 	.string	""
        /*0030*/ 	.string	"ptxas"
        /*0030*/ 	.string	"Cuda compilation tools, release 13.0, V13.0.88"
        /*0030*/ 	.string	"Build cuda_13.0.r13.0/compiler.36424714_0"
        /*0030*/ 	.string	"-arch sm_100 -m 64 "



//--------------------- .note.nv.cuinfo           --------------------------
	.section	.note.nv.cuinfo,"",@"SHT_NOTE"
	.sectionflags	@"SHF_NOTE_NV_CUINFO"
        /*0018*/ 	.short	0x0002
        /*001a*/ 	.short	0x0064
        /*001c*/ 	.short	0x0082
	.zero		2


//--------------------- .nv.info                  --------------------------
	.section	.nv.info,"",@"SHT_CUDA_INFO"
	.align	4


	//----- nvinfo : EIATTR_REGCOUNT
	.align		4
        /*0000*/ 	.byte	0x04, 0x2f
        /*0002*/ 	.short	(.L_1 - .L_0)
	.align		4
.L_0:
        /*0004*/ 	.word	index@(_Z17sinkhorn_log_cudaPfS_S_)
        /*0008*/ 	.word	0x0000001f


	//----- nvinfo : EIATTR_FRAME_SIZE
	.align		4
.L_1:
        /*000c*/ 	.byte	0x04, 0x11
        /*000e*/ 	.short	(.L_3 - .L_2)
	.align		4
.L_2:
        /*0010*/ 	.word	index@(_Z17sinkhorn_log_cudaPfS_S_)
        /*0014*/ 	.word	0x00000000


	//----- nvinfo : EIATTR_MIN_STACK_SIZE
	.align		4
.L_3:
        /*0018*/ 	.byte	0x04, 0x12
        /*001a*/ 	.short	(.L_5 - .L_4)
	.align		4
.L_4:
        /*001c*/ 	.word	index@(_Z17sinkhorn_log_cudaPfS_S_)
        /*0020*/ 	.word	0x00000000
.L_5:


//--------------------- .nv.compat                --------------------------
	.section	.nv.compat,"",@"SHT_CUDA_COMPAT_INFO"
	.align	4
        /*0000*/ 	.byte	0x02, 0x09, 0x00, 0x00, 0x02, 0x02, 0x01, 0x00, 0x02, 0x05, 0x05, 0x00, 0x03, 0x07, 0x01, 0x01
        /*0010*/ 	.byte	0x02, 0x03, 0x00, 0x00, 0x02, 0x06, 0x01, 0x00, 0x04, 0x0b, 0x08, 0x00, 0x01, 0x00, 0x00, 0x00
        /*0020*/ 	.byte	0x00, 0x00, 0x00, 0x00


//--------------------- .nv.info._Z17sinkhorn_log_cudaPfS_S_ --------------------------
	.section	.nv.info._Z17sinkhorn_log_cudaPfS_S_,"",@"SHT_CUDA_INFO"
	.sectionflags	@""
	.align	4


	//----- nvinfo : EIATTR_CUDA_API_VERSION
	.align		4
        /*0000*/ 	.byte	0x04, 0x37
        /*0002*/ 	.short	(.L_7 - .L_6)
.L_6:
        /*0004*/ 	.word	0x00000082


	//----- nvinfo : EIATTR_KPARAM_INFO
	.align		4
.L_7:
        /*0008*/ 	.byte	0x04, 0x17
        /*000a*/ 	.short	(.L_9 - .L_8)
.L_8:
        /*000c*/ 	.word	0x00000000
        /*0010*/ 	.short	0x0002
        /*0012*/ 	.short	0x0010
        /*0014*/ 	.byte	0x00, 0xf5, 0x21, 0x00


	//----- nvinfo : EIATTR_KPARAM_INFO
	.align		4
.L_9:
        /*0018*/ 	.byte	0x04, 0x17
        /*001a*/ 	.short	(.L_11 - .L_10)
.L_10:
        /*001c*/ 	.word	0x00000000
        /*0020*/ 	.short	0x0001
        /*0022*/ 	.short	0x0008
        /*0024*/ 	.byte	0x00, 0xf5, 0x21, 0x00


	//----- nvinfo : EIATTR_KPARAM_INFO
	.align		4
.L_11:
        /*0028*/ 	.byte	0x04, 0x17
        /*002a*/ 	.short	(.L_13 - .L_12)
.L_12:
        /*002c*/ 	.word	0x00000000
        /*0030*/ 	.short	0x0000
        /*0032*/ 	.short	0x0000
        /*0034*/ 	.byte	0x00, 0xf5, 0x21, 0x00


	//----- nvinfo : EIATTR_SPARSE_MMA_MASK
	.align		4
.L_13:
        /*0038*/ 	.byte	0x03, 0x50
        /*003a*/ 	.short	0x0000


	//----- nvinfo : EIATTR_MAXREG_COUNT
	.align		4
        /*003c*/ 	.byte	0x03, 0x1b
        /*003e*/ 	.short	0x00ff


	//----- nvinfo : EIATTR_NUM_BARRIERS
	.align		4
        /*0040*/ 	.byte	0x02, 0x4c
        /*0042*/ 	.byte	0x01
	.zero		1


	//----- nvinfo : EIATTR_MERCURY_ISA_VERSION
	.align		4
        /*0044*/ 	.byte	0x03, 0x5f
        /*0046*/ 	.short	0x0101


	//----- nvinfo : EIATTR_VRC_CTA_INIT_COUNT
	.align		4
        /*0048*/ 	.byte	0x02, 0x4a
	.zero		1
	.zero		1


	//----- nvinfo : EIATTR_EXIT_INSTR_OFFSETS
	.align		4
        /*004c*/ 	.byte	0x04, 0x1c
        /*004e*/ 	.short	(.L_15 - .L_14)


	//   ....[0]....
.L_14:
        /*0050*/ 	.word	0x00001cb0


	//   ....[1]....
        /*0054*/ 	.word	0x00001f00


	//----- nvinfo : EIATTR_CRS_STACK_SIZE
	.align		4
.L_15:
        /*0058*/ 	.byte	0x04, 0x1e
        /*005a*/ 	.short	(.L_17 - .L_16)
.L_16:
        /*005c*/ 	.word	0x00000000


	//----- nvinfo : EIATTR_CBANK_PARAM_SIZE
	.align		4
.L_17:
        /*0060*/ 	.byte	0x03, 0x19
        /*0062*/ 	.short	0x0018


	//----- nvinfo : EIATTR_PARAM_CBANK
	.align		4
        /*0064*/ 	.byte	0x04, 0x0a
        /*0066*/ 	.short	(.L_19 - .L_18)
	.align		4
.L_18:
        /*0068*/ 	.word	index@(.nv.constant0._Z17sinkhorn_log_cudaPfS_S_)
        /*006c*/ 	.short	0x0380
        /*006e*/ 	.short	0x0018


	//----- nvinfo : EIATTR_SW_WAR
	.align		4
.L_19:
        /*0070*/ 	.byte	0x04, 0x36
        /*0072*/ 	.short	(.L_21 - .L_20)
.L_20:
        /*0074*/ 	.word	0x00000008
.L_21:


//--------------------- .nv.callgraph             --------------------------
	.section	.nv.callgraph,"",@"SHT_CUDA_CALLGRAPH"
	.align	4
	.sectionentsize	8
	.align		4
        /*0000*/ 	.word	0x00000000
	.align		4
        /*0004*/ 	.word	0xffffffff
	.align		4
        /*0008*/ 	.word	0x00000000
	.align		4
        /*000c*/ 	.word	0xfffffffe
	.align		4
        /*0010*/ 	.word	0x00000000
	.align		4
        /*0014*/ 	.word	0xfffffffd
	.align		4
        /*0018*/ 	.word	0x00000000
	.align		4
        /*001c*/ 	.word	0xfffffffc


//--------------------- .text._Z17sinkhorn_log_cudaPfS_S_ --------------------------
	.section	.text._Z17sinkhorn_log_cudaPfS_S_,"ax",@progbits
	.align	128
        .global         _Z17sinkhorn_log_cudaPfS_S_
        .type           _Z17sinkhorn_log_cudaPfS_S_,@function
        .size           _Z17sinkhorn_log_cudaPfS_S_,(.L_x_14 - _Z17sinkhorn_log_cudaPfS_S_)
        .other          _Z17sinkhorn_log_cudaPfS_S_,@"STO_CUDA_ENTRY STV_DEFAULT"
_Z17sinkhorn_log_cudaPfS_S_:
.text._Z17sinkhorn_log_cudaPfS_S_:
[----:B------:R-:W-:Y:S01]  /*0000*/  LDC R1, c[0x0][0x37c] ;  /* 0x0000df00ff017b82 */ /* 0x000fe20000000800 */
[----:B------:R-:W0:Y:S01]  /*0010*/  S2R R0, SR_TID.X ;  /* 0x0000000000007919 */ /* 0x000e220000002100 */
[----:B------:R-:W1:Y:S01]  /*0020*/  LDCU.64 UR6, c[0x0][0x358] ;  /* 0x00006b00ff0677ac */ /* 0x000e620008000a00 */
[----:B------:R-:W-:Y:S01]  /*0030*/  BSSY.RECONVERGENT B0, `(.L_x_0) ;  /* 0x00000e7000007945 */ /* 0x000fe20003800200 */
[----:B------:R-:W-:Y:S01]  /*0040*/  MOV R7, 0xff7fffff ;  /* 0xff7fffff00077802 */ /* 0x000fe20000000f00 */
[----:B------:R-:W2:Y:S01]  /*0050*/  S2R R3, SR_CTAID.X ;  /* 0x0000000000037919 */ /* 0x000ea20000002500 */
[----:B0-----:R-:W-:-:S13]  /*0060*/  ISETP.GT.U32.AND P0, PT, R0, 0x24, PT ;  /* 0x000000240000780c */ /* 0x001fda0003f04070 */
[----:B-12---:R-:W-:Y:S05]  /*0070*/  @P0 BRA `(.L_x_1) ;  /* 0x0000000c00880947 */ /* 0x006fea0003800000 */
[----:B------:R-:W0:Y:S01]  /*0080*/  LDC R5, c[0x0][0x360] ;  /* 0x0000d800ff057b82 */ /* 0x000e220000000800 */
[----:B------:R-:W-:Y:S01]  /*0090*/  BSSY.RECONVERGENT B1, `(.L_x_2) ;  /* 0x0000051000017945 */ /* 0x000fe20003800200 */
[----:B0-----:R-:W0:Y:S01]  /*00a0*/  I2F.U32.RP R8, R5 ;  /* 0x0000000500087306 */ /* 0x001e220000209000 */
[----:B------:R-:W-:Y:S02]  /*00b0*/  IADD3 R2, PT, PT, R0, R5, RZ ;  /* 0x0000000500027210 */ /* 0x000fe40007ffe0ff */
[----:B------:R-:W-:Y:S02]  /*00c0*/  ISETP.NE.U32.AND P2, PT, R5, RZ, PT ;  /* 0x000000ff0500720c */ /* 0x000fe40003f45070 */
[C---:B------:R-:W-:Y:S02]  /*00d0*/  ISETP.GE.U32.AND P0, PT, R2.reuse, 0x25, PT ;  /* 0x000000250200780c */ /* 0x040fe40003f06070 */
[----:B------:R-:W-:Y:S01]  /*00e0*/  VIMNMX.U32 R9, PT, PT, R2, 0x25, !PT ;  /* 0x0000002502097848 */ /* 0x000fe20007fe0000 */
[----:B0-----:R-:W0:Y:S02]  /*00f0*/  MUFU.RCP R8, R8 ;  /* 0x0000000800087308 */ /* 0x001e240000001000 */
[----:B0-----:R-:W-:-:S06]  /*0100*/  IADD3 R6, PT, PT, R8, 0xffffffe, RZ ;  /* 0x0ffffffe08067810 */ /* 0x001fcc0007ffe0ff */
[----:B------:R0:W1:Y:S02]  /*0110*/  F2I.FTZ.U32.TRUNC.NTZ R7, R6 ;  /* 0x0000000600077305 */ /* 0x000064000021f000 */
[----:B0-----:R-:W-:Y:S01]  /*0120*/  HFMA2 R6, -RZ, RZ, 0, 0 ;  /* 0x00000000ff067431 */ /* 0x001fe200000001ff */
[----:B-1----:R-:W-:-:S05]  /*0130*/  IADD3 R4, PT, PT, RZ, -R7, RZ ;  /* 0x80000007ff047210 */ /* 0x002fca0007ffe0ff */
[----:B------:R-:W-:Y:S01]  /*0140*/  IMAD R11, R4, R5, RZ ;  /* 0x00000005040b7224 */ /* 0x000fe200078e02ff */
[----:B------:R-:W-:-:S03]  /*0150*/  SEL R4, RZ, 0x1, P0 ;  /* 0x00000001ff047807 */ /* 0x000fc60000000000 */
[----:B------:R-:W-:Y:S01]  /*0160*/  IMAD.HI.U32 R7, R7, R11, R6 ;  /* 0x0000000b07077227 */ /* 0x000fe200078e0006 */
[----:B------:R-:W-:-:S05]  /*0170*/  IADD3 R2, PT, PT, R9, -R2, -R4 ;  /* 0x8000000209027210 */ /* 0x000fca0007ffe804 */
[----:B------:R-:W-:-:S05]  /*0180*/  IMAD.HI.U32 R7, R7, R2, RZ ;  /* 0x0000000207077227 */ /* 0x000fca00078e00ff */
[----:B------:R-:W-:-:S05]  /*0190*/  IADD3 R6, PT, PT, -R7, RZ, RZ ;  /* 0x000000ff07067210 */ /* 0x000fca0007ffe1ff */
[----:B------:R-:W-:-:S05]  /*01a0*/  IMAD R2, R5, R6, R2 ;  /* 0x0000000605027224 */ /* 0x000fca00078e0202 */
[----:B------:R-:W-:-:S13]  /*01b0*/  ISETP.GE.U32.AND P0, PT, R2, R5, PT ;  /* 0x000000050200720c */ /* 0x000fda0003f06070 */
[-C--:B------:R-:W-:Y:S02]  /*01c0*/  @P0 IADD3 R2, PT, PT, R2, -R5.reuse, RZ ;  /* 0x8000000502020210 */ /* 0x080fe40007ffe0ff */
[----:B------:R-:W-:Y:S02]  /*01d0*/  @P0 IADD3 R7, PT, PT, R7, 0x1, RZ ;  /* 0x0000000107070810 */ /* 0x000fe40007ffe0ff */
[----:B------:R-:W-:-:S13]  /*01e0*/  ISETP.GE.U32.AND P1, PT, R2, R5, PT ;  /* 0x000000050200720c */ /* 0x000fda0003f26070 */
[----:B------:R-:W-:Y:S02]  /*01f0*/  @P1 IADD3 R7, PT, PT, R7, 0x1, RZ ;  /* 0x0000000107071810 */ /* 0x000fe40007ffe0ff */
[----:B------:R-:W-:-:S04]  /*0200*/  @!P2 LOP3.LUT R7, RZ, R5, RZ, 0x33, !PT ;  /* 0x00000005ff07a212 */ /* 0x000fc800078e33ff */
[----:B------:R-:W-:Y:S02]  /*0210*/  IADD3 R2, PT, PT, R4, R7, RZ ;  /* 0x0000000704027210 */ /* 0x000fe40007ffe0ff */
[----:B------:R-:W-:Y:S02]  /*0220*/  MOV R7, 0xff7fffff ;  /* 0xff7fffff00077802 */ /* 0x000fe40000000f00 */
[C---:B------:R-:W-:Y:S02]  /*0230*/  LOP3.LUT R4, R2.reuse, 0x3, RZ, 0xc0, !PT ;  /* 0x0000000302047812 */ /* 0x040fe400078ec0ff */
[----:B------:R-:W-:Y:S02]  /*0240*/  ISETP.GE.U32.AND P0, PT, R2, 0x3, PT ;  /* 0x000000030200780c */ /* 0x000fe40003f06070 */
[----:B------:R-:W-:Y:S02]  /*0250*/  ISETP.NE.AND P1, PT, R4, 0x3, PT ;  /* 0x000000030400780c */ /* 0x000fe40003f25270 */
[----:B------:R-:W-:-:S11]  /*0260*/  MOV R4, R0 ;  /* 0x0000000000047202 */ /* 0x000fd60000000f00 */
[----:B------:R-:W-:Y:S05]  /*0270*/  @!P1 BRA `(.L_x_3) ;  /* 0x0000000000c89947 */ /* 0x000fea0003800000 */
[----:B------:R-:W0:Y:S01]  /*0280*/  LDC.64 R8, c[0x0][0x380] ;  /* 0x0000e000ff087b82 */ /* 0x000e220000000a00 */
[----:B------:R-:W-:Y:S01]  /*0290*/  IADD3 R2, PT, PT, R2, 0x1, RZ ;  /* 0x0000000102027810 */ /* 0x000fe20007ffe0ff */
[----:B------:R-:W-:Y:S01]  /*02a0*/  IMAD R7, R3, 0x25, R0 ;  /* 0x0000002503077824 */ /* 0x000fe200078e0200 */
[----:B------:R-:W-:Y:S02]  /*02b0*/  MOV R4, R0 ;  /* 0x0000000000047202 */ /* 0x000fe40000000f00 */
[----:B------:R-:W-:Y:S02]  /*02c0*/  CS2R R12, SRZ ;  /* 0x00000000000c7805 */ /* 0x000fe4000001ff00 */
[----:B------:R-:W-:Y:S01]  /*02d0*/  LOP3.LUT R2, R2, 0x3, RZ, 0xc0, !PT ;  /* 0x0000000302027812 */ /* 0x000fe200078ec0ff */
[----:B------:R-:W1:Y:S03]  /*02e0*/  LDC.64 R10, c[0x0][0x388] ;  /* 0x0000e200ff0a7b82 */ /* 0x000e660000000a00 */
[----:B------:R-:W-:Y:S01]  /*02f0*/  IADD3 R2, PT, PT, -R2, RZ, RZ ;  /* 0x000000ff02027210 */ /* 0x000fe20007ffe1ff */
[----:B0-----:R-:W-:Y:S01]  /*0300*/  IMAD.WIDE.U32 R8, R7, 0x4, R8 ;  /* 0x0000000407087825 */ /* 0x001fe200078e0008 */
[----:B------:R-:W-:-:S03]  /*0310*/  MOV R7, 0xff7fffff ;  /* 0xff7fffff00077802 */ /* 0x000fc60000000f00 */
[----:B-1----:R-:W-:-:S07]  /*0320*/  IMAD.WIDE.U32 R10, R0, 0x4, R10 ;  /* 0x00000004000a7825 */ /* 0x002fce00078e000a */
.L_x_4:
[----:B------:R-:W-:-:S04]  /*0330*/  IADD3 R16, P1, PT, R10, R12, RZ ;  /* 0x0000000c0a107210 */ /* 0x000fc80007f3e0ff */
[----:B------:R-:W-:-:S05]  /*0340*/  IADD3.X R17, PT, PT, R11, R13, RZ, P1, !PT ;  /* 0x0000000d0b117210 */ /* 0x000fca0000ffe4ff */
[----:B------:R-:W2:Y:S01]  /*0350*/  LDG.E R6, desc[UR6][R16.64] ;  /* 0x0000000610067981 */ /* 0x000ea2000c1e1900 */
[----:B------:R-:W-:-:S04]  /*0360*/  IADD3 R14, P1, PT, R8, R12, RZ ;  /* 0x0000000c080e7210 */ /* 0x000fc80007f3e0ff */
[----:B------:R-:W-:-:S05]  /*0370*/  IADD3.X R15, PT, PT, R9, R13, RZ, P1, !PT ;  /* 0x0000000d090f7210 */ /* 0x000fca0000ffe4ff */
[----:B------:R0:W3:Y:S01]  /*0380*/  LDG.E R14, desc[UR6][R14.64] ;  /* 0x000000060e0e7981 */ /* 0x0000e2000c1e1900 */
[----:B------:R-:W-:Y:S01]  /*0390*/  HFMA2 R21, -RZ, RZ, 1.5048828125, 33.21875 ;  /* 0x3e055027ff157431 */ /* 0x000fe200000001ff */
[----:B------:R-:W-:Y:S01]  /*03a0*/  IADD3 R2, PT, PT, R2, 0x1, RZ ;  /* 0x0000000102027810 */ /* 0x000fe20007ffe0ff */
[C---:B------:R-:W-:Y:S01]  /*03b0*/  IMAD.WIDE.U32 R12, R5.reuse, 0x4, R12 ;  /* 0x00000004050c7825 */ /* 0x040fe200078e000c */
[----:B------:R-:W-:Y:S02]  /*03c0*/  IADD3 R4, PT, PT, R5, R4, RZ ;  /* 0x0000000405047210 */ /* 0x000fe40007ffe0ff */
[----:B--2---:R-:W-:-:S04]  /*03d0*/  FSETP.GEU.AND P1, PT, R6, 1.175494350822287508e-38, PT ;  /* 0x008000000600780b */ /* 0x004fc80003f2e000 */
[----:B0-----:R-:W-:-:S09]  /*03e0*/  FSEL R15, RZ, -23, P1 ;  /* 0xc1b80000ff0f7808 */ /* 0x001fd20000800000 */
[----:B------:R-:W-:-:S05]  /*03f0*/  @!P1 FMUL R6, R6, 8388608 ;  /* 0x4b00000006069820 */ /* 0x000fca0000400000 */
[C---:B------:R-:W-:Y:S02]  /*0400*/  IADD3 R18, PT, PT, R6.reuse, -0x3f2aaaab, RZ ;  /* 0xc0d5555506127810 */ /* 0x040fe40007ffe0ff */
[----:B------:R-:W-:Y:S02]  /*0410*/  ISETP.GT.U32.AND P1, PT, R6, 0x7f7fffff, PT ;  /* 0x7f7fffff0600780c */ /* 0x000fe40003f24070 */
[----:B------:R-:W-:-:S04]  /*0420*/  LOP3.LUT R19, R18, 0xff800000, RZ, 0xc0, !PT ;  /* 0xff80000012137812 */ /* 0x000fc800078ec0ff */
[-C--:B------:R-:W-:Y:S02]  /*0430*/  IADD3 R18, PT, PT, R6, -R19.reuse, RZ ;  /* 0x8000001306127210 */ /* 0x080fe40007ffe0ff */
[----:B------:R-:W-:-:S03]  /*0440*/  I2FP.F32.S32 R16, R19 ;  /* 0x0000001300107245 */ /* 0x000fc60000201400 */
[----:B------:R-:W-:Y:S02]  /*0450*/  FADD R18, R18, -1 ;  /* 0xbf80000012127421 */ /* 0x000fe40000000000 */
[----:B------:R-:W-:Y:S02]  /*0460*/  FFMA R15, R16, 1.1920928955078125e-07, R15 ;  /* 0x34000000100f7823 */ /* 0x000fe4000000000f */
[----:B------:R-:W-:-:S04]  /*0470*/  FFMA R17, R18, -R21, 0.14084610342979431152 ;  /* 0x3e1039f612117423 */ /* 0x000fc80000000815 */
[----:B------:R-:W-:-:S04]  /*0480*/  FFMA R17, R18, R17, -0.12148627638816833496 ;  /* 0xbdf8cdcc12117423 */ /* 0x000fc80000000011 */
[----:B------:R-:W-:-:S04]  /*0490*/  FFMA R17, R18, R17, 0.13980610668659210205 ;  /* 0x3e0f295512117423 */ /* 0x000fc80000000011 */
[----:B------:R-:W-:-:S04]  /*04a0*/  FFMA R17, R18, R17, -0.16684235632419586182 ;  /* 0xbe2ad8b912117423 */ /* 0x000fc80000000011 */
[----:B------:R-:W-:-:S04]  /*04b0*/  FFMA R17, R18, R17, 0.20012299716472625732 ;  /* 0x3e4ced0b12117423 */ /* 0x000fc80000000011 */
[----:B------:R-:W-:-:S04]  /*04c0*/  FFMA R17, R18, R17, -0.24999669194221496582 ;  /* 0xbe7fff2212117423 */ /* 0x000fc80000000011 */
[----:B------:R-:W-:-:S04]  /*04d0*/  FFMA R17, R18, R17, 0.33333182334899902344 ;  /* 0x3eaaaa7812117423 */ /* 0x000fc80000000011 */
[----:B------:R-:W-:-:S04]  /*04e0*/  FFMA R17, R18, R17, -0.5 ;  /* 0xbf00000012117423 */ /* 0x000fc80000000011 */
[----:B------:R-:W-:-:S04]  /*04f0*/  FMUL R17, R18, R17 ;  /* 0x0000001112117220 */ /* 0x000fc80000400000 */
[----:B------:R-:W-:Y:S01]  /*0500*/  FFMA R18, R18, R17, R18 ;  /* 0x0000001112127223 */ /* 0x000fe20000000012 */
[----:B------:R-:W-:-:S03]  /*0510*/  MOV R17, 0x7f800000 ;  /* 0x7f80000000117802 */ /* 0x000fc60000000f00 */
[----:B------:R-:W-:Y:S02]  /*0520*/  FFMA R15, R15, 0.69314718246459960938, R18 ;  /* 0x3f3172180f0f7823 */ /* 0x000fe40000000012 */
[C---:B------:R-:W-:Y:S01]  /*0530*/  @P1 FFMA R15, R6.reuse, R17, +INF ;  /* 0x7f800000060f1423 */ /* 0x040fe20000000011 */
[----:B------:R-:W-:-:S04]  /*0540*/  FSETP.NEU.AND P1, PT, R6, RZ, PT ;  /* 0x000000ff0600720b */ /* 0x000fc80003f2d000 */
[----:B------:R-:W-:Y:S02]  /*0550*/  FSEL R15, R15, -INF , P1 ;  /* 0xff8000000f0f7808 */ /* 0x000fe40000800000 */
[----:B------:R-:W-:-:S03]  /*0560*/  ISETP.NE.AND P1, PT, R2, RZ, PT ;  /* 0x000000ff0200720c */ /* 0x000fc60003f25270 */
[----:B---3--:R-:W-:-:S05]  /*0570*/  FADD R14, R14, R15 ;  /* 0x0000000f0e0e7221 */ /* 0x008fca0000000000 */
[----:B------:R-:W-:-:S05]  /*0580*/  FMNMX R7, R14, R7, !PT ;  /* 0x000000070e077209 */ /* 0x000fca0007800000 */
[----:B------:R-:W-:Y:S05]  /*0590*/  @P1 BRA `(.L_x_4) ;  /* 0xfffffffc00641947 */ /* 0x000fea000383ffff */
.L_x_3:
[----:B------:R-:W-:Y:S05]  /*05a0*/  BSYNC.RECONVERGENT B1 ;  /* 0x0000000000017941 */ /* 0x000fea0003800200 */
.L_x_2:
[----:B------:R-:W-:Y:S05]  /*05b0*/  @!P0 BRA `(.L_x_1) ;  /* 0x0000000800388947 */ /* 0x000fea0003800000 */
[----:B------:R-:W0:Y:S01]  /*05c0*/  LDC.64 R16, c[0x0][0x380] ;  /* 0x0000e000ff107b82 */ /* 0x000e220000000a00 */
[----:B------:R-:W-:Y:S01]  /*05d0*/  IADD3 R10, PT, PT, R4, R5, RZ ;  /* 0x00000005040a7210 */ /* 0x000fe20007ffe0ff */
[--C-:B------:R-:W-:Y:S01]  /*05e0*/  IMAD R8, R3, 0x25, R4.reuse ;  /* 0x0000002503087824 */ /* 0x100fe200078e0204 */
[C---:B------:R-:W-:Y:S01]  /*05f0*/  LEA R9, R5.reuse, R4, 0x1 ;  /* 0x0000000405097211 */ /* 0x040fe200078e08ff */
[----:B------:R-:W-:Y:S02]  /*0600*/  IMAD R2, R5, 0x3, R4 ;  /* 0x0000000305027824 */ /* 0x000fe400078e0204 */
[----:B------:R-:W-:Y:S01]  /*0610*/  IMAD R6, R3, 0x25, R10 ;  /* 0x0000002503067824 */ /* 0x000fe200078e020a */
[C---:B------:R-:W-:Y:S01]  /*0620*/  LEA R12, R5.reuse, R8, 0x1 ;  /* 0x00000008050c7211 */ /* 0x040fe200078e08ff */
[----:B------:R-:W1:Y:S01]  /*0630*/  LDC.64 R18, c[0x0][0x388] ;  /* 0x0000e200ff127b82 */ /* 0x000e620000000a00 */
[----:B------:R-:W-:-:S07]  /*0640*/  IMAD R14, R5, 0x3, R8 ;  /* 0x00000003050e7824 */ /* 0x000fce00078e0208 */
.L_x_5:
[----:B-1----:R-:W-:-:S05]  /*0650*/  IMAD.WIDE.U32 R22, R4, 0x4, R18 ;  /* 0x0000000404167825 */ /* 0x002fca00078e0012 */
[----:B------:R-:W2:Y:S01]  /*0660*/  LDG.E R28, desc[UR6][R22.64] ;  /* 0x00000006161c7981 */ /* 0x000ea2000c1e1900 */
[----:B------:R-:W-:-:S05]  /*0670*/  IMAD.WIDE.U32 R20, R10, 0x4, R18 ;  /* 0x000000040a147825 */ /* 0x000fca00078e0012 */
[----:B------:R-:W3:Y:S01]  /*0680*/  LDG.E R26, desc[UR6][R20.64] ;  /* 0x00000006141a7981 */ /* 0x000ee2000c1e1900 */
[----:B0-----:R-:W-:-:S06]  /*0690*/  IMAD.WIDE.U32 R24, R8, 0x4, R16 ;  /* 0x0000000408187825 */ /* 0x001fcc00078e0010 */
[----:B------:R0:W4:Y:S01]  /*06a0*/  LDG.E R24, desc[UR6][R24.64] ;  /* 0x0000000618187981 */ /* 0x000122000c1e1900 */
[----:B------:R-:W-:Y:S01]  /*06b0*/  HFMA2 R13, -RZ, RZ, 1.5048828125, 33.21875 ;  /* 0x3e055027ff0d7431 */ /* 0x000fe200000001ff */
[----:B--2---:R-:W-:Y:S02]  /*06c0*/  FSETP.GEU.AND P1, PT, R28, 1.175494350822287508e-38, PT ;  /* 0x008000001c00780b */ /* 0x004fe40003f2e000 */
[----:B---3--:R-:W-:-:S11]  /*06d0*/  FSETP.GEU.AND P0, PT, R26, 1.175494350822287508e-38, PT ;  /* 0x008000001a00780b */ /* 0x008fd60003f0e000 */
[----:B------:R-:W-:-:S05]  /*06e0*/  @!P1 FMUL R28, R28, 8388608 ;  /* 0x4b0000001c1c9820 */ /* 0x000fca0000400000 */
[----:B------:R-:W-:Y:S01]  /*06f0*/  IADD3 R11, PT, PT, R28, -0x3f2aaaab, RZ ;  /* 0xc0d555551c0b7810 */ /* 0x000fe20007ffe0ff */
[----:B------:R-:W-:-:S03]  /*0700*/  @!P0 FMUL R26, R26, 8388608 ;  /* 0x4b0000001a1a8820 */ /* 0x000fc60000400000 */
[----:B------:R-:W-:-:S04]  /*0710*/  LOP3.LUT R11, R11, 0xff800000, RZ, 0xc0, !PT ;  /* 0xff8000000b0b7812 */ /* 0x000fc800078ec0ff */
[-C--:B------:R-:W-:Y:S02]  /*0720*/  IADD3 R15, PT, PT, R28, -R11.reuse, RZ ;  /* 0x8000000b1c0f7210 */ /* 0x080fe40007ffe0ff */
[----:B------:R-:W-:Y:S02]  /*0730*/  I2FP.F32.S32 R20, R11 ;  /* 0x0000000b00147245 */ /* 0x000fe40000201400 */
[----:B------:R-:W-:Y:S01]  /*0740*/  MOV R11, 0x7f800000 ;  /* 0x7f800000000b7802 */ /* 0x000fe20000000f00 */
[----:B------:R-:W-:-:S04]  /*0750*/  FADD R22, R15, -1 ;  /* 0xbf8000000f167421 */ /* 0x000fc80000000000 */
[----:B------:R-:W-:-:S04]  /*0760*/  FFMA R15, R22, -R13, 0.14084610342979431152 ;  /* 0x3e1039f6160f7423 */ /* 0x000fc8000000080d */
[----:B------:R-:W-:-:S04]  /*0770*/  FFMA R15, R22, R15, -0.12148627638816833496 ;  /* 0xbdf8cdcc160f7423 */ /* 0x000fc8000000000f */
[----:B------:R-:W-:-:S04]  /*0780*/  FFMA R15, R22, R15, 0.13980610668659210205 ;  /* 0x3e0f2955160f7423 */ /* 0x000fc8000000000f */
[----:B------:R-:W-:-:S04]  /*0790*/  FFMA R15, R22, R15, -0.16684235632419586182 ;  /* 0xbe2ad8b9160f7423 */ /* 0x000fc8000000000f */
[----:B------:R-:W-:-:S04]  /*07a0*/  FFMA R15, R22, R15, 0.20012299716472625732 ;  /* 0x3e4ced0b160f7423 */ /* 0x000fc8000000000f */
[----:B------:R-:W-:-:S04]  /*07b0*/  FFMA R15, R22, R15, -0.24999669194221496582 ;  /* 0xbe7fff22160f7423 */ /* 0x000fc8000000000f */
[----:B------:R-:W-:-:S04]  /*07c0*/  FFMA R15, R22, R15, 0.33333182334899902344 ;  /* 0x3eaaaa78160f7423 */ /* 0x000fc8000000000f */
[----:B------:R-:W-:Y:S01]  /*07d0*/  FFMA R21, R22, R15, -0.5 ;  /* 0xbf00000016157423 */ /* 0x000fe2000000000f */
[----:B------:R-:W-:Y:S02]  /*07e0*/  FSEL R15, RZ, -23, P1 ;  /* 0xc1b80000ff0f7808 */ /* 0x000fe40000800000 */
[----:B------:R-:W-:Y:S01]  /*07f0*/  ISETP.GT.U32.AND P1, PT, R28, 0x7f7fffff, PT ;  /* 0x7f7fffff1c00780c */ /* 0x000fe20003f24070 */
[----:B------:R-:W-:Y:S02]  /*0800*/  FMUL R21, R22, R21 ;  /* 0x0000001516157220 */ /* 0x000fe40000400000 */
[----:B------:R-:W-:Y:S02]  /*0810*/  FFMA R15, R20, 1.1920928955078125e-07, R15 ;  /* 0x34000000140f7823 */ /* 0x000fe4000000000f */
[----:B------:R-:W-:Y:S01]  /*0820*/  FFMA R22, R22, R21, R22 ;  /* 0x0000001516167223 */ /* 0x000fe20000000016 */
[----:B------:R-:W-:-:S04]  /*0830*/  IMAD.WIDE.U32 R20, R9, 0x4, R18 ;  /* 0x0000000409147825 */ /* 0x000fc800078e0012 */
[----:B------:R-:W-:Y:S01]  /*0840*/  FFMA R22, R15, 0.69314718246459960938, R22 ;  /* 0x3f3172180f167823 */ /* 0x000fe20000000016 */
[----:B------:R-:W-:Y:S02]  /*0850*/  IADD3 R15, PT, PT, R26, -0x3f2aaaab, RZ ;  /* 0xc0d555551a0f7810 */ /* 0x000fe40007ffe0ff */
[C---:B------:R-:W-:Y:S02]  /*0860*/  @P1 FFMA R22, R28.reuse, R11, +INF ;  /* 0x7f8000001c161423 */ /* 0x040fe4000000000b */
[----:B------:R-:W-:Y:S02]  /*0870*/  LOP3.LUT R15, R15, 0xff800000, RZ, 0xc0, !PT ;  /* 0xff8000000f0f7812 */ /* 0x000fe400078ec0ff */
[----:B------:R-:W-:Y:S02]  /*0880*/  FSETP.NEU.AND P1, PT, R28, RZ, PT ;  /* 0x000000ff1c00720b */ /* 0x000fe40003f2d000 */
[----:B0-----:R-:W-:Y:S01]  /*0890*/  IADD3 R25, PT, PT, R26, -R15, RZ ;  /* 0x8000000f1a197210 */ /* 0x001fe20007ffe0ff */
[----:B------:R0:W2:Y:S01]  /*08a0*/  LDG.E R28, desc[UR6][R20.64] ;  /* 0x00000006141c7981 */ /* 0x0000a2000c1e1900 */
[----:B------:R-:W-:-:S03]  /*08b0*/  FSEL R23, R22, -INF , P1 ;  /* 0xff80000016177808 */ /* 0x000fc60000800000 */
[----:B------:R-:W-:-:S04]  /*08c0*/  FADD R25, R25, -1 ;  /* 0xbf80000019197421 */ /* 0x000fc80000000000 */
[----:B------:R-:W-:-:S04]  /*08d0*/  FFMA R27, R25, -R13, 0.14084610342979431152 ;  /* 0x3e1039f6191b7423 */ /* 0x000fc8000000080d */
[----:B------:R-:W-:-:S04]  /*08e0*/  FFMA R27, R25, R27, -0.12148627638816833496 ;  /* 0xbdf8cdcc191b7423 */ /* 0x000fc8000000001b */
[----:B------:R-:W-:-:S04]  /*08f0*/  FFMA R27, R25, R27, 0.13980610668659210205 ;  /* 0x3e0f2955191b7423 */ /* 0x000fc8000000001b */
[----:B------:R-:W-:-:S04]  /*0900*/  FFMA R27, R25, R27, -0.16684235632419586182 ;  /* 0xbe2ad8b9191b7423 */ /* 0x000fc8000000001b */
[----:B------:R-:W-:-:S04]  /*0910*/  FFMA R27, R25, R27, 0.20012299716472625732 ;  /* 0x3e4ced0b191b7423 */ /* 0x000fc8000000001b */
[----:B------:R-:W-:-:S04]  /*0920*/  FFMA R27, R25, R27, -0.24999669194221496582 ;  /* 0xbe7fff22191b7423 */ /* 0x000fc8000000001b */
[----:B0-----:R-:W-:-:S04]  /*0930*/  FFMA R20, R25, R27, 0.33333182334899902344 ;  /* 0x3eaaaa7819147423 */ /* 0x001fc8000000001b */
[----:B------:R-:W-:Y:S01]  /*0940*/  FFMA R20, R25, R20, -0.5 ;  /* 0xbf00000019147423 */ /* 0x000fe20000000014 */
[----:B----4-:R-:W-:-:S03]  /*0950*/  FADD R24, R24, R23 ;  /* 0x0000001718187221 */ /* 0x010fc60000000000 */
[----:B------:R-:W-:Y:S01]  /*0960*/  FMUL R20, R25, R20 ;  /* 0x0000001419147220 */ /* 0x000fe20000400000 */
[----:B------:R-:W-:-:S04]  /*0970*/  IMAD.WIDE.U32 R22, R6, 0x4, R16 ;  /* 0x0000000406167825 */ /* 0x000fc800078e0010 */
[----:B------:R-:W-:Y:S01]  /*0980*/  FFMA R25, R25, R20, R25 ;  /* 0x0000001419197223 */ /* 0x000fe20000000019 */
[----:B------:R-:W-:Y:S02]  /*0990*/  I2FP.F32.S32 R20, R15 ;  /* 0x0000000f00147245 */ /* 0x000fe40000201400 */
[----:B------:R-:W-:Y:S01]  /*09a0*/  FSEL R15, RZ, -23, P0 ;  /* 0xc1b80000ff0f7808 */ /* 0x000fe20000000000 */
[----:B------:R0:W3:Y:S04]  /*09b0*/  LDG.E R22, desc[UR6][R22.64] ;  /* 0x0000000616167981 */ /* 0x0000e8000c1e1900 */
[----:B0-----:R-:W-:Y:S01]  /*09c0*/  FFMA R23, R20, 1.1920928955078125e-07, R15 ;  /* 0x3400000014177823 */ /* 0x001fe2000000000f */
[----:B------:R-:W-:-:S05]  /*09d0*/  IMAD.WIDE.U32 R20, R2, 0x4, R18 ;  /* 0x0000000402147825 */ /* 0x000fca00078e0012 */
[----:B------:R0:W4:Y:S01]  /*09e0*/  LDG.E R15, desc[UR6][R20.64] ;  /* 0x00000006140f7981 */ /* 0x000122000c1e1900 */
[----:B------:R-:W-:Y:S01]  /*09f0*/  ISETP.GT.U32.AND P0, PT, R26, 0x7f7fffff, PT ;  /* 0x7f7fffff1a00780c */ /* 0x000fe20003f04070 */
[----:B------:R-:W-:-:S12]  /*0a00*/  FFMA R25, R23, 0.69314718246459960938, R25 ;  /* 0x3f31721817197823 */ /* 0x000fd80000000019 */
[C---:B------:R-:W-:Y:S01]  /*0a10*/  @P0 FFMA R25, R26.reuse, R11, +INF ;  /* 0x7f8000001a190423 */ /* 0x040fe2000000000b */
[----:B------:R-:W-:-:S04]  /*0a20*/  FSETP.NEU.AND P0, PT, R26, RZ, PT ;  /* 0x000000ff1a00720b */ /* 0x000fc80003f0d000 */
[----:B------:R-:W-:Y:S02]  /*0a30*/  FSEL R25, R25, -INF , P0 ;  /* 0xff80000019197808 */ /* 0x000fe40000000000 */
[----:B--2---:R-:W-:-:S13]  /*0a40*/  FSETP.GEU.AND P1, PT, R28, 1.175494350822287508e-38, PT ;  /* 0x008000001c00780b */ /* 0x004fda0003f2e000 */
[----:B------:R-:W-:-:S05]  /*0a50*/  @!P1 FMUL R28, R28, 8388608 ;  /* 0x4b0000001c1c9820 */ /* 0x000fca0000400000 */
[----:B------:R-:W-:-:S04]  /*0a60*/  IADD3 R23, PT, PT, R28, -0x3f2aaaab, RZ ;  /* 0xc0d555551c177810 */ /* 0x000fc80007ffe0ff */
[----:B------:R-:W-:-:S04]  /*0a70*/  LOP3.LUT R23, R23, 0xff800000, RZ, 0xc0, !PT ;  /* 0xff80000017177812 */ /* 0x000fc800078ec0ff */
[----:B------:R-:W-:-:S05]  /*0a80*/  IADD3 R26, PT, PT, R28, -R23, RZ ;  /* 0x800000171c1a7210 */ /* 0x000fca0007ffe0ff */
[----:B0-----:R-:W-:-:S04]  /*0a90*/  FADD R20, R26, -1 ;  /* 0xbf8000001a147421 */ /* 0x001fc80000000000 */
[----:B------:R-:W-:-:S04]  /*0aa0*/  FFMA R21, R20, -R13, 0.14084610342979431152 ;  /* 0x3e1039f614157423 */ /* 0x000fc8000000080d */
[----:B------:R-:W-:-:S04]  /*0ab0*/  FFMA R21, R20, R21, -0.12148627638816833496 ;  /* 0xbdf8cdcc14157423 */ /* 0x000fc80000000015 */
[----:B------:R-:W-:-:S04]  /*0ac0*/  FFMA R21, R20, R21, 0.13980610668659210205 ;  /* 0x3e0f295514157423 */ /* 0x000fc80000000015 */
[----:B------:R-:W-:-:S04]  /*0ad0*/  FFMA R21, R20, R21, -0.16684235632419586182 ;  /* 0xbe2ad8b914157423 */ /* 0x000fc80000000015 */
[----:B------:R-:W-:-:S04]  /*0ae0*/  FFMA R21, R20, R21, 0.20012299716472625732 ;  /* 0x3e4ced0b14157423 */ /* 0x000fc80000000015 */
[----:B------:R-:W-:Y:S01]  /*0af0*/  FFMA R21, R20, R21, -0.24999669194221496582 ;  /* 0xbe7fff2214157423 */ /* 0x000fe20000000015 */
[----:B----4-:R-:W-:-:S03]  /*0b00*/  FSETP.GEU.AND P0, PT, R15, 1.175494350822287508e-38, PT ;  /* 0x008000000f00780b */ /* 0x010fc60003f0e000 */
[----:B------:R-:W-:-:S04]  /*0b10*/  FFMA R21, R20, R21, 0.33333182334899902344 ;  /* 0x3eaaaa7814157423 */ /* 0x000fc80000000015 */
[----:B------:R-:W-:Y:S01]  /*0b20*/  FFMA R21, R20, R21, -0.5 ;  /* 0xbf00000014157423 */ /* 0x000fe20000000015 */
[----:B---3--:R-:W-:-:S03]  /*0b30*/  FADD R25, R22, R25 ;  /* 0x0000001916197221 */ /* 0x008fc60000000000 */
[C---:B------:R-:W-:Y:S02]  /*0b40*/  FMUL R21, R20.reuse, R21 ;  /* 0x0000001514157220 */ /* 0x040fe40000400000 */
[----:B------:R-:W-:Y:S02]  /*0b50*/  @!P0 FMUL R15, R15, 8388608 ;  /* 0x4b0000000f0f8820 */ /* 0x000fe40000400000 */
[----:B------:R-:W-:Y:S01]  /*0b60*/  FFMA R20, R20, R21, R20 ;  /* 0x0000001514147223 */ /* 0x000fe20000000014 */
[----:B------:R-:W-:Y:S02]  /*0b70*/  I2FP.F32.S32 R26, R23 ;  /* 0x00000017001a7245 */ /* 0x000fe40000201400 */
[----:B------:R-:W-:Y:S02]  /*0b80*/  IADD3 R22, PT, PT, R15, -0x3f2aaaab, RZ ;  /* 0xc0d555550f167810 */ /* 0x000fe40007ffe0ff */
[----:B------:R-:W-:Y:S02]  /*0b90*/  FSEL R21, RZ, -23, P1 ;  /* 0xc1b80000ff157808 */ /* 0x000fe40000800000 */
[----:B------:R-:W-:-:S03]  /*0ba0*/  LOP3.LUT R22, R22, 0xff800000, RZ, 0xc0, !PT ;  /* 0xff80000016167812 */ /* 0x000fc600078ec0ff */
[----:B------:R-:W-:Y:S01]  /*0bb0*/  FFMA R21, R26, 1.1920928955078125e-07, R21 ;  /* 0x340000001a157823 */ /* 0x000fe20000000015 */
[----:B------:R-:W-:-:S05]  /*0bc0*/  IADD3 R26, PT, PT, R15, -R22, RZ ;  /* 0x800000160f1a7210 */ /* 0x000fca0007ffe0ff */
        /* <DEDUP_REMOVED lines=8> */
[C---:B------:R-:W-:Y:S01]  /*0c50*/  FFMA R27, R26.reuse, R23, -0.5 ;  /* 0xbf0000001a1b7423 */ /* 0x040fe20000000017 */
[----:B------:R-:W-:Y:S01]  /*0c60*/  I2FP.F32.S32 R23, R22 ;  /* 0x0000001600177245 */ /* 0x000fe20000201400 */
[----:B------:R-:W-:Y:S01]  /*0c70*/  FFMA R13, R21, 0.69314718246459960938, R20 ;  /* 0x3f317218150d7823 */ /* 0x000fe20000000014 */
[----:B------:R-:W-:Y:S01]  /*0c80*/  FSEL R22, RZ, -23, P0 ;  /* 0xc1b80000ff167808 */ /* 0x000fe20000000000 */
[----:B------:R-:W-:Y:S01]  /*0c90*/  FMUL R27, R26, R27 ;  /* 0x0000001b1a1b7220 */ /* 0x000fe20000400000 */
[----:B------:R-:W-:-:S04]  /*0ca0*/  IMAD.WIDE.U32 R20, R12, 0x4, R16 ;  /* 0x000000040c147825 */ /* 0x000fc800078e0010 */
[----:B------:R-:W-:Y:S01]  /*0cb0*/  FFMA R27, R26, R27, R26 ;  /* 0x0000001b1a1b7223 */ /* 0x000fe2000000001a */
[----:B------:R-:W-:Y:S01]  /*0cc0*/  FFMA R26, R23, 1.1920928955078125e-07, R22 ;  /* 0x34000000171a7823 */ /* 0x000fe20000000016 */
[----:B------:R-:W-:Y:S01]  /*0cd0*/  IMAD.WIDE.U32 R22, R14, 0x4, R16 ;  /* 0x000000040e167825 */ /* 0x000fe200078e0010 */
[----:B------:R-:W2:Y:S05]  /*0ce0*/  LDG.E R20, desc[UR6][R20.64] ;  /* 0x0000000614147981 */ /* 0x000eaa000c1e1900 */
[----:B------:R-:W3:Y:S01]  /*0cf0*/  LDG.E R22, desc[UR6][R22.64] ;  /* 0x0000000616167981 */ /* 0x000ee2000c1e1900 */
[----:B------:R-:W-:Y:S02]  /*0d00*/  ISETP.GT.U32.AND P2, PT, R28, 0x7f7fffff, PT ;  /* 0x7f7fffff1c00780c */ /* 0x000fe40003f44070 */
[----:B------:R-:W-:-:S02]  /*0d10*/  ISETP.GT.U32.AND P0, PT, R15, 0x7f7fffff, PT ;  /* 0x7f7fffff0f00780c */ /* 0x000fc40003f04070 */
[C---:B------:R-:W-:Y:S01]  /*0d20*/  IADD3 R4, PT, PT, R5.reuse, R4, R5 ;  /* 0x0000000405047210 */ /* 0x040fe20007ffe005 */
[----:B------:R-:W-:Y:S01]  /*0d30*/  FFMA R26, R26, 0.69314718246459960938, R27 ;  /* 0x3f3172181a1a7823 */ /* 0x000fe2000000001b */
[----:B------:R-:W-:Y:S02]  /*0d40*/  FSETP.NEU.AND P1, PT, R28, RZ, PT ;  /* 0x000000ff1c00720b */ /* 0x000fe40003f2d000 */
[----:B------:R-:W-:-:S05]  /*0d50*/  IADD3 R4, PT, PT, R5, R4, R5 ;  /* 0x0000000405047210 */ /* 0x000fca0007ffe005 */
[-C--:B------:R-:W-:Y:S02]  /*0d60*/  @P2 FFMA R13, R28, R11.reuse, +INF ;  /* 0x7f8000001c0d2423 */ /* 0x080fe4000000000b */
[C---:B------:R-:W-:Y:S01]  /*0d70*/  @P0 FFMA R26, R15.reuse, R11, +INF ;  /* 0x7f8000000f1a0423 */ /* 0x040fe2000000000b */
[----:B------:R-:W-:Y:S02]  /*0d80*/  ISETP.GE.U32.AND P0, PT, R4, 0x25, PT ;  /* 0x000000250400780c */ /* 0x000fe40003f06070 */
[----:B------:R-:W-:Y:S02]  /*0d90*/  FSETP.NEU.AND P2, PT, R15, RZ, PT ;  /* 0x000000ff0f00720b */ /* 0x000fe40003f4d000 */
[----:B------:R-:W-:Y:S02]  /*0da0*/  FSEL R13, R13, -INF , P1 ;  /* 0xff8000000d0d7808 */ /* 0x000fe40000800000 */
[----:B------:R-:W-:Y:S02]  /*0db0*/  FMNMX R24, R24, R7, !PT ;  /* 0x0000000718187209 */ /* 0x000fe40007800000 */
[----:B------:R-:W-:-:S02]  /*0dc0*/  FSEL R7, R26, -INF , P2 ;  /* 0xff8000001a077808 */ /* 0x000fc40001000000 */
[----:B------:R-:W-:Y:S02]  /*0dd0*/  FMNMX R24, R24, R25, !PT ;  /* 0x0000001918187209 */ /* 0x000fe40007800000 */
[C---:B------:R-:W-:Y:S02]  /*0de0*/  LEA R9, R5.reuse, R9, 0x2 ;  /* 0x0000000905097211 */ /* 0x040fe400078e10ff */
[C---:B------:R-:W-:Y:S02]  /*0df0*/  LEA R2, R5.reuse, R2, 0x2 ;  /* 0x0000000205027211 */ /* 0x040fe400078e10ff */
[C---:B------:R-:W-:Y:S02]  /*0e00*/  LEA R10, R5.reuse, R10, 0x2 ;  /* 0x0000000a050a7211 */ /* 0x040fe400078e10ff */
[C---:B------:R-:W-:Y:S02]  /*0e10*/  LEA R6, R5.reuse, R6, 0x2 ;  /* 0x0000000605067211 */ /* 0x040fe400078e10ff */
[----:B------:R-:W-:-:S02]  /*0e20*/  LEA R12, R5, R12, 0x2 ;  /* 0x0000000c050c7211 */ /* 0x000fc400078e10ff */
[C---:B------:R-:W-:Y:S02]  /*0e30*/  LEA R14, R5.reuse, R14, 0x2 ;  /* 0x0000000e050e7211 */ /* 0x040fe400078e10ff */
[----:B------:R-:W-:Y:S01]  /*0e40*/  LEA R8, R5, R8, 0x2 ;  /* 0x0000000805087211 */ /* 0x000fe200078e10ff */
[----:B--2---:R-:W-:Y:S01]  /*0e50*/  FADD R13, R20, R13 ;  /* 0x0000000d140d7221 */ /* 0x004fe20000000000 */
[----:B---3--:R-:W-:-:S04]  /*0e60*/  FADD R22, R22, R7 ;  /* 0x0000000716167221 */ /* 0x008fc80000000000 */
[----:B------:R-:W-:-:S04]  /*0e70*/  FMNMX R13, R24, R13, !PT ;  /* 0x0000000d180d7209 */ /* 0x000fc80007800000 */
[----:B------:R-:W-:Y:S01]  /*0e80*/  FMNMX R7, R13, R22, !PT ;  /* 0x000000160d077209 */ /* 0x000fe20007800000 */
[----:B------:R-:W-:Y:S06]  /*0e90*/  @!P0 BRA `(.L_x_5) ;  /* 0xfffffff400ec8947 */ /* 0x000fec000383ffff */
.L_x_1:
[----:B------:R-:W-:Y:S05]  /*0ea0*/  BSYNC.RECONVERGENT B0 ;  /* 0x0000000000007941 */ /* 0x000fea0003800200 */
.L_x_0:
[----:B------:R-:W0:Y:S01]  /*0eb0*/  S2UR UR5, SR_CgaCtaId ;  /* 0x00000000000579c3 */ /* 0x000e220000008800 */
[----:B------:R-:W-:Y:S02]  /*0ec0*/  UMOV UR4, 0x400 ;  /* 0x0000040000047882 */ /* 0x000fe40000000000 */
[----:B0-----:R-:W-:-:S06]  /*0ed0*/  ULEA UR4, UR5, UR4, 0x18 ;  /* 0x0000000405047291 */ /* 0x001fcc000f8ec0ff */
[----:B------:R-:W-:-:S05]  /*0ee0*/  LEA R2, R0, UR4, 0x2 ;  /* 0x0000000400027c11 */ /* 0x000fca000f8e10ff */
[----:B------:R0:W-:Y:S01]  /*0ef0*/  STS [R2], R7 ;  /* 0x0000000702007388 */ /* 0x0001e20000000800 */
[----:B------:R-:W1:Y:S02]  /*0f00*/  LDCU UR4, c[0x0][0x360] ;  /* 0x00006c00ff0477ac */ /* 0x000e640008000800 */
[----:B-1----:R-:W-:Y:S02]  /*0f10*/  MOV R19, UR4 ;  /* 0x0000000400137c02 */ /* 0x002fe40008000f00 */
[----:B------:R-:W-:Y:S01]  /*0f20*/  MOV R5, UR4 ;  /* 0x0000000400057c02 */ /* 0x000fe20008000f00 */
[----:B0-----:R-:W-:Y:S06]  /*0f30*/  BAR.SYNC.DEFER_BLOCKING 0x0 ;  /* 0x0000000000007b1d */ /* 0x001fec0000010000 */
.L_x_6:
[----:B------:R-:W-:-:S04]  /*0f40*/  IADD3 R4, PT, PT, R0, R5, RZ ;  /* 0x0000000500047210 */ /* 0x000fc80007ffe0ff */
[----:B------:R-:W-:-:S13]  /*0f50*/  ISETP.GT.U32.AND P0, PT, R4, 0x24, PT ;  /* 0x000000240400780c */ /* 0x000fda0003f04070 */
[----:B------:R-:W-:Y:S01]  /*0f60*/  @!P0 LEA R6, R5, R2, 0x2 ;  /* 0x0000000205068211 */ /* 0x000fe200078e10ff */
[----:B------:R-:W-:Y:S04]  /*0f70*/  @!P0 LDS R4, [R2] ;  /* 0x0000000002048984 */ /* 0x000fe80000000800 */
[----:B------:R-:W0:Y:S02]  /*0f80*/  @!P0 LDS R7, [R6] ;  /* 0x0000000006078984 */ /* 0x000e240000000800 */
[----:B0-----:R-:W-:-:S05]  /*0f90*/  @!P0 FMNMX R7, R4, R7, !PT ;  /* 0x0000000704078209 */ /* 0x001fca0007800000 */
[----:B------:R0:W-:Y:S01]  /*0fa0*/  @!P0 STS [R2], R7 ;  /* 0x0000000702008388 */ /* 0x0001e20000000800 */
[----:B------:R-:W-:Y:S01]  /*0fb0*/  BAR.SYNC.DEFER_BLOCKING 0x0 ;  /* 0x0000000000007b1d */ /* 0x000fe20000010000 */
[----:B------:R-:W-:Y:S02]  /*0fc0*/  ISETP.GE.U32.AND P0, PT, R5, 0x2, PT ;  /* 0x000000020500780c */ /* 0x000fe40003f06070 */
[----:B------:R-:W-:-:S11]  /*0fd0*/  SHF.R.U32.HI R5, RZ, 0x1, R5 ;  /* 0x00000001ff057819 */ /* 0x000fd60000011605 */
[----:B0-----:R-:W-:Y:S05]  /*0fe0*/  @P0 BRA `(.L_x_6) ;  /* 0xfffffffc00d40947 */ /* 0x001fea000383ffff */
[----:B------:R-:W-:Y:S01]  /*0ff0*/  ISETP.GT.U32.AND P0, PT, R0, 0x24, PT ;  /* 0x000000240000780c */ /* 0x000fe20003f04070 */
[----:B------:R-:W-:Y:S01]  /*1000*/  BSSY.RECONVERGENT B0, `(.L_x_7) ;  /* 0x00000b7000007945 */ /* 0x000fe20003800200 */
[----:B------:R-:W-:-:S11]  /*1010*/  HFMA2 R2, -RZ, RZ, 0, 0 ;  /* 0x00000000ff027431 */ /* 0x000fd600000001ff */
[----:B------:R-:W-:Y:S05]  /*1020*/  @P0 BRA `(.L_x_8) ;  /* 0x0000000800d00947 */ /* 0x000fea0003800000 */
[----:B------:R-:W0:Y:S01]  /*1030*/  I2F.U32.RP R8, R19 ;  /* 0x0000001300087306 */ /* 0x000e220000209000 */
[----:B------:R-:W-:Y:S01]  /*1040*/  IADD3 R4, PT, PT, R19, R0, RZ ;  /* 0x0000000013047210 */ /* 0x000fe20007ffe0ff */
[----:B------:R-:W1:Y:S01]  /*1050*/  S2UR UR5, SR_CgaCtaId ;  /* 0x00000000000579c3 */ /* 0x000e620000008800 */
[----:B------:R-:W-:Y:S01]  /*1060*/  IADD3 R9, PT, PT, RZ, -R19, RZ ;  /* 0x80000013ff097210 */ /* 0x000fe20007ffe0ff */
[----:B------:R-:W-:Y:S01]  /*1070*/  UMOV UR4, 0x400 ;  /* 0x0000040000047882 */ /* 0x000fe20000000000 */
[C---:B------:R-:W-:Y:S01]  /*1080*/  ISETP.GE.U32.AND P0, PT, R4.reuse, 0x25, PT ;  /* 0x000000250400780c */ /* 0x040fe20003f06070 */
[----:B------:R-:W-:Y:S01]  /*1090*/  BSSY.RECONVERGENT B1, `(.L_x_9) ;  /* 0x000004b000017945 */ /* 0x000fe20003800200 */
[----:B------:R-:W-:Y:S02]  /*10a0*/  MOV R6, RZ ;  /* 0x000000ff00067202 */ /* 0x000fe40000000f00 */
[----:B------:R-:W-:Y:S02]  /*10b0*/  VIMNMX.U32 R5, PT, PT, R4, 0x25, !PT ;  /* 0x0000002504057848 */ /* 0x000fe40007fe0000 */
[----:B------:R-:W-:-:S02]  /*10c0*/  SEL R2, RZ, 0x1, P0 ;  /* 0x00000001ff027807 */ /* 0x000fc40000000000 */
[----:B------:R-:W-:Y:S01]  /*10d0*/  ISETP.NE.U32.AND P2, PT, R19, RZ, PT ;  /* 0x000000ff1300720c */ /* 0x000fe20003f45070 */
[----:B0-----:R-:W0:Y:S01]  /*10e0*/  MUFU.RCP R8, R8 ;  /* 0x0000000800087308 */ /* 0x001e220000001000 */
[----:B------:R-:W-:Y:S01]  /*10f0*/  MOV R20, R0 ;  /* 0x0000000000147202 */ /* 0x000fe20000000f00 */
[----:B-1----:R-:W-:Y:S01]  /*1100*/  ULEA UR4, UR5, UR4, 0x18 ;  /* 0x0000000405047291 */ /* 0x002fe2000f8ec0ff */
[----:B0-----:R-:W-:-:S08]  /*1110*/  IADD3 R7, PT, PT, R8, 0xffffffe, RZ ;  /* 0x0ffffffe08077810 */ /* 0x001fd00007ffe0ff */
[----:B------:R-:W0:Y:S01]  /*1120*/  LDS R18, [UR4] ;  /* 0x00000004ff127984 */ /* 0x000e220008000800 */
[----:B------:R-:W1:Y:S02]  /*1130*/  F2I.FTZ.U32.TRUNC.NTZ R7, R7 ;  /* 0x0000000700077305 */ /* 0x000e64000021f000 */
[----:B-1----:R-:W-:-:S04]  /*1140*/  IMAD R9, R9, R7, RZ ;  /* 0x0000000709097224 */ /* 0x002fc800078e02ff */
[----:B------:R-:W-:Y:S01]  /*1150*/  IMAD.HI.U32 R9, R7, R9, R6 ;  /* 0x0000000907097227 */ /* 0x000fe200078e0006 */
[----:B------:R-:W-:-:S05]  /*1160*/  IADD3 R6, PT, PT, R5, -R4, -R2 ;  /* 0x8000000405067210 */ /* 0x000fca0007ffe802 */
[----:B------:R-:W-:-:S05]  /*1170*/  IMAD.HI.U32 R9, R9, R6, RZ ;  /* 0x0000000609097227 */ /* 0x000fca00078e00ff */
[----:B------:R-:W-:-:S05]  /*1180*/  IADD3 R5, PT, PT, -R9, RZ, RZ ;  /* 0x000000ff09057210 */ /* 0x000fca0007ffe1ff */
[----:B------:R-:W-:-:S05]  /*1190*/  IMAD R6, R19, R5, R6 ;  /* 0x0000000513067224 */ /* 0x000fca00078e0206 */
[----:B------:R-:W-:-:S13]  /*11a0*/  ISETP.GE.U32.AND P0, PT, R6, R19, PT ;  /* 0x000000130600720c */ /* 0x000fda0003f06070 */
[----:B------:R-:W-:Y:S02]  /*11b0*/  @P0 IADD3 R6, PT, PT, -R19, R6, RZ ;  /* 0x0000000613060210 */ /* 0x000fe40007ffe1ff */
[----:B------:R-:W-:Y:S02]  /*11c0*/  @P0 IADD3 R9, PT, PT, R9, 0x1, RZ ;  /* 0x0000000109090810 */ /* 0x000fe40007ffe0ff */
[----:B------:R-:W-:-:S13]  /*11d0*/  ISETP.GE.U32.AND P1, PT, R6, R19, PT ;  /* 0x000000130600720c */ /* 0x000fda0003f26070 */
[----:B------:R-:W-:Y:S02]  /*11e0*/  @P1 IADD3 R9, PT, PT, R9, 0x1, RZ ;  /* 0x0000000109091810 */ /* 0x000fe40007ffe0ff */
[----:B------:R-:W-:-:S04]  /*11f0*/  @!P2 LOP3.LUT R9, RZ, R19, RZ, 0x33, !PT ;  /* 0x00000013ff09a212 */ /* 0x000fc800078e33ff */
[----:B------:R-:W-:-:S04]  /*1200*/  IADD3 R2, PT, PT, R2, R9, RZ ;  /* 0x0000000902027210 */ /* 0x000fc80007ffe0ff */
[C---:B------:R-:W-:Y:S02]  /*1210*/  LOP3.LUT R5, R2.reuse, 0x1, RZ, 0xc0, !PT ;  /* 0x0000000102057812 */ /* 0x040fe400078ec0ff */
[----:B------:R-:W-:Y:S02]  /*1220*/  ISETP.NE.AND P0, PT, R2, RZ, PT ;  /* 0x000000ff0200720c */ /* 0x000fe40003f05270 */
[----:B------:R-:W-:Y:S02]  /*1230*/  ISETP.NE.U32.AND P1, PT, R5, 0x1, PT ;  /* 0x000000010500780c */ /* 0x000fe40003f25070 */
[----:B------:R-:W-:-:S11]  /*1240*/  MOV R2, RZ ;  /* 0x000000ff00027202 */ /* 0x000fd60000000f00 */
[----:B0-----:R-:W-:Y:S05]  /*1250*/  @!P1 BRA `(.L_x_10) ;  /* 0x0000000000b89947 */ /* 0x001fea0003800000 */
[----:B------:R-:W0:Y:S02]  /*1260*/  LDC.64 R6, c[0x0][0x388] ;  /* 0x0000e200ff067b82 */ /* 0x000e240000000a00 */
[----:B0-----:R-:W-:-:S06]  /*1270*/  IMAD.WIDE.U32 R8, R0, 0x4, R6 ;  /* 0x0000000400087825 */ /* 0x001fcc00078e0006 */
[----:B------:R-:W0:Y:S01]  /*1280*/  LDC.64 R6, c[0x0][0x380] ;  /* 0x0000e000ff067b82 */ /* 0x000e220000000a00 */
[----:B------:R-:W2:Y:S01]  /*1290*/  LDG.E R2, desc[UR6][R8.64] ;  /* 0x0000000608027981 */ /* 0x000ea2000c1e1900 */
[----:B------:R-:W-:-:S04]  /*12a0*/  IMAD R5, R3, 0x25, R0 ;  /* 0x0000002503057824 */ /* 0x000fc800078e0200 */
[----:B0-----:R-:W-:-:S06]  /*12b0*/  IMAD.WIDE.U32 R6, R5, 0x4, R6 ;  /* 0x0000000405067825 */ /* 0x001fcc00078e0006 */
[----:B------:R0:W3:Y:S01]  /*12c0*/  LDG.E R6, desc[UR6][R6.64] ;  /* 0x0000000606067981 */ /* 0x0000e2000c1e1900 */
[----:B------:R-:W-:Y:S02]  /*12d0*/  MOV R10, 0x3e055027 ;  /* 0x3e055027000a7802 */ /* 0x000fe40000000f00 */
[----:B------:R-:W-:Y:S02]  /*12e0*/  MOV R20, R4 ;  /* 0x0000000400147202 */ /* 0x000fe40000000f00 */
[----:B0-----:R-:W-:Y:S02]  /*12f0*/  MOV R7, 0x7f800000 ;  /* 0x7f80000000077802 */ /* 0x001fe40000000f00 */
[----:B--2---:R-:W-:-:S13]  /*1300*/  FSETP.GEU.AND P1, PT, R2, 1.175494350822287508e-38, PT ;  /* 0x008000000200780b */ /* 0x004fda0003f2e000 */
[----:B------:R-:W-:-:S05]  /*1310*/  @!P1 FMUL R2, R2, 8388608 ;  /* 0x4b00000002029820 */ /* 0x000fca0000400000 */
[----:B------:R-:W-:-:S04]  /*1320*/  IADD3 R5, PT, PT, R2, -0x3f2aaaab, RZ ;  /* 0xc0d5555502057810 */ /* 0x000fc80007ffe0ff */
[----:B------:R-:W-:-:S04]  /*1330*/  LOP3.LUT R11, R5, 0xff800000, RZ, 0xc0, !PT ;  /* 0xff800000050b7812 */ /* 0x000fc800078ec0ff */
[----:B------:R-:W-:-:S05]  /*1340*/  IADD3 R5, PT, PT, R2, -R11, RZ ;  /* 0x8000000b02057210 */ /* 0x000fca0007ffe0ff */
[----:B------:R-:W-:Y:S01]  /*1350*/  FADD R9, R5, -1 ;  /* 0xbf80000005097421 */ /* 0x000fe20000000000 */
[----:B------:R-:W-:Y:S02]  /*1360*/  FSEL R5, RZ, -23, P1 ;  /* 0xc1b80000ff057808 */ /* 0x000fe40000800000 */
[----:B------:R-:W-:Y:S01]  /*1370*/  ISETP.GT.U32.AND P1, PT, R2, 0x7f7fffff, PT ;  /* 0x7f7fffff0200780c */ /* 0x000fe20003f24070 */
        /* <DEDUP_REMOVED lines=8> */
[----:B------:R-:W-:-:S03]  /*1400*/  I2FP.F32.S32 R8, R11 ;  /* 0x0000000b00087245 */ /* 0x000fc60000201400 */
[C---:B------:R-:W-:Y:S02]  /*1410*/  FMUL R10, R9.reuse, R10 ;  /* 0x0000000a090a7220 */ /* 0x040fe40000400000 */
[----:B------:R-:W-:Y:S02]  /*1420*/  FFMA R5, R8, 1.1920928955078125e-07, R5 ;  /* 0x3400000008057823 */ /* 0x000fe40000000005 */
[----:B------:R-:W-:-:S04]  /*1430*/  FFMA R10, R9, R10, R9 ;  /* 0x0000000a090a7223 */ /* 0x000fc80000000009 */
[----:B------:R-:W-:Y:S01]  /*1440*/  FFMA R5, R5, 0.69314718246459960938, R10 ;  /* 0x3f31721805057823 */ /* 0x000fe2000000000a */
[C---:B------:R-:W-:Y:S01]  /*1450*/  @P1 FFMA R5, R2.reuse, R7, +INF ;  /* 0x7f80000002051423 */ /* 0x040fe20000000007 */
[----:B------:R-:W-:Y:S01]  /*1460*/  FSETP.NEU.AND P1, PT, R2, RZ, PT ;  /* 0x000000ff0200720b */ /* 0x000fe20003f2d000 */
[----:B------:R-:W-:Y:S01]  /*1470*/  HFMA2 R2, -RZ, RZ, 0.96630859375, -0.0022525787353515625 ;  /* 0x3bbb989dff027431 */ /* 0x000fe200000001ff */
[----:B------:R-:W-:Y:S02]  /*1480*/  MOV R7, 0x437c0000 ;  /* 0x437c000000077802 */ /* 0x000fe40000000f00 */
[----:B------:R-:W-:-:S05]  /*1490*/  FSEL R5, R5, -INF , P1 ;  /* 0xff80000005057808 */ /* 0x000fca0000800000 */
[----:B---3--:R-:W-:-:S04]  /*14a0*/  FADD R5, R6, R5 ;  /* 0x0000000506057221 */ /* 0x008fc80000000000 */
[----:B------:R-:W-:-:S04]  /*14b0*/  FADD R5, -R18, R5 ;  /* 0x0000000512057221 */ /* 0x000fc80000000100 */
[----:B------:R-:W-:-:S04]  /*14c0*/  FFMA.SAT R2, R5, R2, 0.5 ;  /* 0x3f00000005027423 */ /* 0x000fc80000002002 */
[----:B------:R-:W-:-:S04]  /*14d0*/  FFMA.RM R2, R2, R7, 12582913 ;  /* 0x4b40000102027423 */ /* 0x000fc80000004007 */
[C---:B------:R-:W-:Y:S01]  /*14e0*/  FADD R6, R2.reuse, -12583039 ;  /* 0xcb40007f02067421 */ /* 0x040fe20000000000 */
[----:B------:R-:W-:-:S03]  /*14f0*/  SHF.L.U32 R2, R2, 0x17, RZ ;  /* 0x0000001702027819 */ /* 0x000fc600000006ff */
[----:B------:R-:W-:-:S04]  /*1500*/  FFMA R6, R5, 1.4426950216293334961, -R6 ;  /* 0x3fb8aa3b05067823 */ /* 0x000fc80000000806 */
[----:B------:R-:W-:-:S04]  /*1510*/  FFMA R6, R5, 1.925963033500011079e-08, R6 ;  /* 0x32a5706005067823 */ /* 0x000fc80000000006 */
[----:B------:R-:W0:Y:S02]  /*1520*/  MUFU.EX2 R5, R6 ;  /* 0x0000000600057308 */ /* 0x000e240000000800 */
[----:B0-----:R-:W-:-:S07]  /*1530*/  FFMA R2, R2, R5, RZ ;  /* 0x0000000502027223 */ /* 0x001fce00000000ff */
.L_x_10:
[----:B------:R-:W-:Y:S05]  /*1540*/  BSYNC.RECONVERGENT B1 ;  /* 0x0000000000017941 */ /* 0x000fea0003800200 */
.L_x_9:
[----:B------:R-:W-:Y:S05]  /*1550*/  @!P0 BRA `(.L_x_8) ;  /* 0x0000000400848947 */ /* 0x000fea0003800000 */
[----:B------:R-:W0:Y:S01]  /*1560*/  LDC.64 R10, c[0x0][0x388] ;  /* 0x0000e200ff0a7b82 */ /* 0x000e220000000a00 */
[----:B------:R-:W-:Y:S01]  /*1570*/  IADD3 R8, PT, PT, R19, R20, RZ ;  /* 0x0000001413087210 */ /* 0x000fe20007ffe0ff */
[----:B------:R-:W-:Y:S01]  /*1580*/  IMAD R7, R3, 0x25, R20 ;  /* 0x0000002503077824 */ /* 0x000fe200078e0214 */
[----:B------:R-:W-:-:S03]  /*1590*/  CS2R R12, SRZ ;  /* 0x00000000000c7805 */ /* 0x000fc6000001ff00 */
[----:B------:R-:W-:Y:S02]  /*15a0*/  IMAD R21, R3, 0x25, R8 ;  /* 0x0000002503157824 */ /* 0x000fe400078e0208 */
[----:B------:R-:W1:Y:S01]  /*15b0*/  LDC.64 R4, c[0x0][0x380] ;  /* 0x0000e000ff047b82 */ /* 0x000e620000000a00 */
[----:B0-----:R-:W-:-:S04]  /*15c0*/  IMAD.WIDE.U32 R8, R8, 0x4, R10 ;  /* 0x0000000408087825 */ /* 0x001fc800078e000a */
[----:B------:R-:W-:-:S04]  /*15d0*/  IMAD.WIDE.U32 R10, R20, 0x4, R10 ;  /* 0x00000004140a7825 */ /* 0x000fc800078e000a */
[----:B-1----:R-:W-:-:S07]  /*15e0*/  IMAD.WIDE.U32 R6, R7, 0x4, R4 ;  /* 0x0000000407067825 */ /* 0x002fce00078e0004 */
.L_x_11:
[----:B------:R-:W-:-:S04]  /*15f0*/  IADD3 R24, P0, PT, R10, R12, RZ ;  /* 0x0000000c0a187210 */ /* 0x000fc80007f1e0ff */
[----:B------:R-:W-:-:S05]  /*1600*/  IADD3.X R25, PT, PT, R11, R13, RZ, P0, !PT ;  /* 0x0000000d0b197210 */ /* 0x000fca00007fe4ff */
[----:B------:R0:W2:Y:S01]  /*1610*/  LDG.E R22, desc[UR6][R24.64] ;  /* 0x0000000618167981 */ /* 0x0000a2000c1e1900 */
[----:B------:R-:W-:-:S04]  /*1620*/  IADD3 R26, P0, PT, R8, R12, RZ ;  /* 0x0000000c081a7210 */ /* 0x000fc80007f1e0ff */
[----:B------:R-:W-:-:S05]  /*1630*/  IADD3.X R27, PT, PT, R9, R13, RZ, P0, !PT ;  /* 0x0000000d091b7210 */ /* 0x000fca00007fe4ff */
[----:B------:R-:W3:Y:S01]  /*1640*/  LDG.E R23, desc[UR6][R26.64] ;  /* 0x000000061a177981 */ /* 0x000ee2000c1e1900 */
[----:B------:R-:W-:-:S04]  /*1650*/  IADD3 R14, P0, PT, R6, R12, RZ ;  /* 0x0000000c060e7210 */ /* 0x000fc80007f1e0ff */
[----:B------:R-:W-:Y:S01]  /*1660*/  IADD3.X R15, PT, PT, R7, R13, RZ, P0, !PT ;  /* 0x0000000d070f7210 */ /* 0x000fe200007fe4ff */
[----:B------:R-:W-:-:S04]  /*1670*/  IMAD.WIDE.U32 R16, R21, 0x4, R4 ;  /* 0x0000000415107825 */ /* 0x000fc800078e0004 */
[----:B------:R1:W4:Y:S04]  /*1680*/  LDG.E R14, desc[UR6][R14.64] ;  /* 0x000000060e0e7981 */ /* 0x000328000c1e1900 */
[----:B------:R5:W4:Y:S01]  /*1690*/  LDG.E R16, desc[UR6][R16.64] ;  /* 0x0000000610107981 */ /* 0x000b22000c1e1900 */
[----:B0-----:R-:W-:Y:S01]  /*16a0*/  HFMA2 R24, -RZ, RZ, 1.5048828125, 33.21875 ;  /* 0x3e055027ff187431 */ /* 0x001fe200000001ff */
[C---:B------:R-:W-:Y:S01]  /*16b0*/  IADD3 R20, PT, PT, R19.reuse, R20, R19 ;  /* 0x0000001413147210 */ /* 0x040fe20007ffe013 */
[C---:B------:R-:W-:Y:S01]  /*16c0*/  IMAD.WIDE.U32 R12, R19.reuse, 0x8, R12 ;  /* 0x00000008130c7825 */ /* 0x040fe200078e000c */
[----:B------:R-:W-:Y:S02]  /*16d0*/  LEA R21, R19, R21, 0x1 ;  /* 0x0000001513157211 */ /* 0x000fe400078e08ff */
[----:B--2---:R-:W-:-:S04]  /*16e0*/  FSETP.GEU.AND P0, PT, R22, 1.175494350822287508e-38, PT ;  /* 0x008000001600780b */ /* 0x004fc80003f0e000 */
[----:B-1----:R-:W-:Y:S02]  /*16f0*/  FSEL R15, RZ, -23, P0 ;  /* 0xc1b80000ff0f7808 */ /* 0x002fe40000000000 */
[----:B---3--:R-:W-:-:S07]  /*1700*/  FSETP.GEU.AND P1, PT, R23, 1.175494350822287508e-38, PT ;  /* 0x008000001700780b */ /* 0x008fce0003f2e000 */
[----:B------:R-:W-:-:S05]  /*1710*/  @!P0 FMUL R22, R22, 8388608 ;  /* 0x4b00000016168820 */ /* 0x000fca0000400000 */
[C---:B------:R-:W-:Y:S02]  /*1720*/  IADD3 R25, PT, PT, R22.reuse, -0x3f2aaaab, RZ ;  /* 0xc0d5555516197810 */ /* 0x040fe40007ffe0ff */
[----:B------:R-:W-:Y:S02]  /*1730*/  ISETP.GT.U32.AND P0, PT, R22, 0x7f7fffff, PT ;  /* 0x7f7fffff1600780c */ /* 0x000fe40003f04070 */
[----:B------:R-:W-:Y:S01]  /*1740*/  LOP3.LUT R25, R25, 0xff800000, RZ, 0xc0, !PT ;  /* 0xff80000019197812 */ /* 0x000fe200078ec0ff */
[----:B------:R-:W-:-:S03]  /*1750*/  @!P1 FMUL R23, R23, 8388608 ;  /* 0x4b00000017179820 */ /* 0x000fc60000400000 */
        /* <DEDUP_REMOVED lines=12> */
[----:B------:R-:W-:Y:S02]  /*1820*/  I2FP.F32.S32 R26, R25 ;  /* 0x00000019001a7245 */ /* 0x000fe40000201400 */
[----:B------:R-:W-:-:S03]  /*1830*/  MOV R25, 0x7f800000 ;  /* 0x7f80000000197802 */ /* 0x000fc60000000f00 */
[----:B------:R-:W-:Y:S01]  /*1840*/  FFMA R15, R26, 1.1920928955078125e-07, R15 ;  /* 0x340000001a0f7823 */ /* 0x000fe2000000000f */
[----:B------:R-:W-:-:S03]  /*1850*/  IADD3 R26, PT, PT, R23, -0x3f2aaaab, RZ ;  /* 0xc0d55555171a7810 */ /* 0x000fc60007ffe0ff */
[----:B------:R-:W-:Y:S01]  /*1860*/  FFMA R15, R15, 0.69314718246459960938, R28 ;  /* 0x3f3172180f0f7823 */ /* 0x000fe2000000001c */
[----:B------:R-:W-:Y:S01]  /*1870*/  LOP3.LUT R26, R26, 0xff800000, RZ, 0xc0, !PT ;  /* 0xff8000001a1a7812 */ /* 0x000fe200078ec0ff */
[C---:B------:R-:W-:Y:S01]  /*1880*/  @P0 FFMA R15, R22.reuse, R25, +INF ;  /* 0x7f800000160f0423 */ /* 0x040fe20000000019 */
[----:B------:R-:W-:Y:S02]  /*1890*/  FSETP.NEU.AND P0, PT, R22, RZ, PT ;  /* 0x000000ff1600720b */ /* 0x000fe40003f0d000 */
[-C--:B-----5:R-:W-:Y:S02]  /*18a0*/  IADD3 R17, PT, PT, R23, -R26.reuse, RZ ;  /* 0x8000001a17117210 */ /* 0x0a0fe40007ffe0ff */
[----:B------:R-:W-:Y:S02]  /*18b0*/  I2FP.F32.S32 R26, R26 ;  /* 0x0000001a001a7245 */ /* 0x000fe40000201400 */
[----:B------:R-:W-:Y:S01]  /*18c0*/  FSEL R15, R15, -INF , P0 ;  /* 0xff8000000f0f7808 */ /* 0x000fe20000000000 */
[----:B------:R-:W-:Y:S01]  /*18d0*/  FADD R17, R17, -1 ;  /* 0xbf80000011117421 */ /* 0x000fe20000000000 */
[----:B------:R-:W-:-:S03]  /*18e0*/  FSETP.NEU.AND P0, PT, R23, RZ, PT ;  /* 0x000000ff1700720b */ /* 0x000fc60003f0d000 */
[C---:B------:R-:W-:Y:S01]  /*18f0*/  FFMA R24, R17.reuse, -R24, 0.14084610342979431152 ;  /* 0x3e1039f611187423 */ /* 0x040fe20000000818 */
[----:B----4-:R-:W-:Y:S01]  /*1900*/  FADD R15, R14, R15 ;  /* 0x0000000f0e0f7221 */ /* 0x010fe20000000000 */
[----:B------:R-:W-:Y:S02]  /*1910*/  HFMA2 R14, -RZ, RZ, 0.96630859375, -0.0022525787353515625 ;  /* 0x3bbb989dff0e7431 */ /* 0x000fe400000001ff */
        /* <DEDUP_REMOVED lines=9> */
[----:B------:R-:W-:Y:S02]  /*19b0*/  FSEL R17, RZ, -23, P1 ;  /* 0xc1b80000ff117808 */ /* 0x000fe40000800000 */
[----:B------:R-:W-:-:S03]  /*19c0*/  ISETP.GT.U32.AND P1, PT, R23, 0x7f7fffff, PT ;  /* 0x7f7fffff1700780c */ /* 0x000fc60003f24070 */
[----:B------:R-:W-:-:S04]  /*19d0*/  FFMA R17, R26, 1.1920928955078125e-07, R17 ;  /* 0x340000001a117823 */ /* 0x000fc80000000011 */
[----:B------:R-:W-:Y:S01]  /*19e0*/  FFMA R17, R17, 0.69314718246459960938, R24 ;  /* 0x3f31721811117823 */ /* 0x000fe20000000018 */
[----:B------:R-:W-:-:S05]  /*19f0*/  MOV R24, 0x437c0000 ;  /* 0x437c000000187802 */ /* 0x000fca0000000f00 */
[----:B------:R-:W-:-:S05]  /*1a00*/  @P1 FFMA R17, R23, R25, +INF ;  /* 0x7f80000017111423 */ /* 0x000fca0000000019 */
[----:B------:R-:W-:Y:S01]  /*1a10*/  FSEL R23, R17, -INF , P0 ;  /* 0xff80000011177808 */ /* 0x000fe20000000000 */
[----:B------:R-:W-:Y:S01]  /*1a20*/  FADD R17, -R18, R15 ;  /* 0x0000000f12117221 */ /* 0x000fe20000000100 */
[----:B------:R-:W-:-:S03]  /*1a30*/  ISETP.GE.U32.AND P0, PT, R20, 0x25, PT ;  /* 0x000000251400780c */ /* 0x000fc60003f06070 */
[----:B------:R-:W-:Y:S01]  /*1a40*/  FADD R23, R16, R23 ;  /* 0x0000001710177221 */ /* 0x000fe20000000000 */
[----:B------:R-:W-:-:S03]  /*1a50*/  FFMA.SAT R15, R17, R14, 0.5 ;  /* 0x3f000000110f7423 */ /* 0x000fc6000000200e */
[----:B------:R-:W-:Y:S01]  /*1a60*/  FADD R16, -R18, R23 ;  /* 0x0000001712107221 */ /* 0x000fe20000000100 */
[----:B------:R-:W-:-:S03]  /*1a70*/  FFMA.RM R15, R15, R24, 12582913 ;  /* 0x4b4000010f0f7423 */ /* 0x000fc60000004018 */
[----:B------:R-:W-:Y:S01]  /*1a80*/  FFMA.SAT R14, R16, R14, 0.5 ;  /* 0x3f000000100e7423 */ /* 0x000fe2000000200e */
[C---:B------:R-:W-:Y:S01]  /*1a90*/  FADD R22, R15.reuse, -12583039 ;  /* 0xcb40007f0f167421 */ /* 0x040fe20000000000 */
[----:B------:R-:W-:Y:S02]  /*1aa0*/  SHF.L.U32 R15, R15, 0x17, RZ ;  /* 0x000000170f0f7819 */ /* 0x000fe400000006ff */
[----:B------:R-:W-:Y:S01]  /*1ab0*/  FFMA.RM R14, R14, R24, 12582913 ;  /* 0x4b4000010e0e7423 */ /* 0x000fe20000004018 */
[----:B------:R-:W-:-:S03]  /*1ac0*/  FFMA R22, R17, 1.4426950216293334961, -R22 ;  /* 0x3fb8aa3b11167823 */ /* 0x000fc60000000816 */
[----:B------:R-:W-:Y:S01]  /*1ad0*/  FADD R23, R14, -12583039 ;  /* 0xcb40007f0e177421 */ /* 0x000fe20000000000 */
[----:B------:R-:W-:-:S03]  /*1ae0*/  FFMA R22, R17, 1.925963033500011079e-08, R22 ;  /* 0x32a5706011167823 */ /* 0x000fc60000000016 */
[----:B------:R-:W-:-:S03]  /*1af0*/  FFMA R23, R16, 1.4426950216293334961, -R23 ;  /* 0x3fb8aa3b10177823 */ /* 0x000fc60000000817 */
[----:B------:R-:W0:Y:S01]  /*1b00*/  MUFU.EX2 R22, R22 ;  /* 0x0000001600167308 */ /* 0x000e220000000800 */
[----:B------:R-:W-:-:S07]  /*1b10*/  FFMA R23, R16, 1.925963033500011079e-08, R23 ;  /* 0x32a5706010177823 */ /* 0x000fce0000000017 */
[----:B------:R-:W1:Y:S01]  /*1b20*/  MUFU.EX2 R23, R23 ;  /* 0x0000001700177308 */ /* 0x000e620000000800 */
[----:B0-----:R-:W-:Y:S01]  /*1b30*/  FFMA R2, R15, R22, R2 ;  /* 0x000000160f027223 */ /* 0x001fe20000000002 */
[----:B------:R-:W-:-:S05]  /*1b40*/  SHF.L.U32 R15, R14, 0x17, RZ ;  /* 0x000000170e0f7819 */ /* 0x000fca00000006ff */
[----:B-1----:R-:W-:Y:S01]  /*1b50*/  FFMA R2, R15, R23, R2 ;  /* 0x000000170f027223 */ /* 0x002fe20000000002 */
[----:B------:R-:W-:Y:S06]  /*1b60*/  @!P0 BRA `(.L_x_11) ;  /* 0xfffffff800a08947 */ /* 0x000fec000383ffff */
.L_x_8:
[----:B------:R-:W-:Y:S05]  /*1b70*/  BSYNC.RECONVERGENT B0 ;  /* 0x0000000000007941 */ /* 0x000fea0003800200 */
.L_x_7:
[----:B------:R-:W0:Y:S01]  /*1b80*/  S2UR UR5, SR_CgaCtaId ;  /* 0x00000000000579c3 */ /* 0x000e220000008800 */
[----:B------:R-:W-:Y:S02]  /*1b90*/  UMOV UR4, 0x400 ;  /* 0x0000040000047882 */ /* 0x000fe40000000000 */
[----:B------:R-:W-:-:S04]  /*1ba0*/  UIADD3 UR4, UPT, UPT, UR4, 0x80, URZ ;  /* 0x0000008004047890 */ /* 0x000fc8000fffe0ff */
[----:B0-----:R-:W-:-:S06]  /*1bb0*/  ULEA UR4, UR5, UR4, 0x18 ;  /* 0x0000000405047291 */ /* 0x001fcc000f8ec0ff */
[----:B------:R-:W-:-:S05]  /*1bc0*/  LEA R4, R0, UR4, 0x2 ;  /* 0x0000000400047c11 */ /* 0x000fca000f8e10ff */
[----:B------:R0:W-:Y:S01]  /*1bd0*/  STS [R4], R2 ;  /* 0x0000000204007388 */ /* 0x0001e20000000800 */
[----:B------:R-:W-:Y:S06]  /*1be0*/  BAR.SYNC.DEFER_BLOCKING 0x0 ;  /* 0x0000000000007b1d */ /* 0x000fec0000010000 */
.L_x_12:
[----:B0-----:R-:W-:-:S04]  /*1bf0*/  IADD3 R2, PT, PT, R0, R19, RZ ;  /* 0x0000001300027210 */ /* 0x001fc80007ffe0ff */
[----:B------:R-:W-:-:S13]  /*1c00*/  ISETP.GT.U32.AND P0, PT, R2, 0x24, PT ;  /* 0x000000240200780c */ /* 0x000fda0003f04070 */
[----:B------:R-:W-:Y:S01]  /*1c10*/  @!P0 LEA R2, R19, R4, 0x2 ;  /* 0x0000000413028211 */ /* 0x000fe200078e10ff */
[----:B------:R-:W-:Y:S05]  /*1c20*/  @!P0 LDS R5, [R4] ;  /* 0x0000000004058984 */ /* 0x000fea0000000800 */
[----:B------:R-:W0:Y:S02]  /*1c30*/  @!P0 LDS R2, [R2] ;  /* 0x0000000002028984 */ /* 0x000e240000000800 */
[----:B0-----:R-:W-:-:S05]  /*1c40*/  @!P0 FADD R5, R2, R5 ;  /* 0x0000000502058221 */ /* 0x001fca0000000000 */
[----:B------:R1:W-:Y:S01]  /*1c50*/  @!P0 STS [R4], R5 ;  /* 0x0000000504008388 */ /* 0x0003e20000000800 */
[----:B------:R-:W-:Y:S01]  /*1c60*/  BAR.SYNC.DEFER_BLOCKING 0x0 ;  /* 0x0000000000007b1d */ /* 0x000fe20000010000 */
[----:B------:R-:W-:Y:S02]  /*1c70*/  ISETP.GT.U32.AND P0, PT, R19, 0x1, PT ;  /* 0x000000011300780c */ /* 0x000fe40003f04070 */
[----:B------:R-:W-:-:S11]  /*1c80*/  SHF.R.U32.HI R19, RZ, 0x1, R19 ;  /* 0x00000001ff137819 */ /* 0x000fd60000011613 */
[----:B-1----:R-:W-:Y:S05]  /*1c90*/  @P0 BRA `(.L_x_12) ;  /* 0xfffffffc00d40947 */ /* 0x002fea000383ffff */
[----:B------:R-:W-:-:S13]  /*1ca0*/  ISETP.NE.AND P0, PT, R0, RZ, PT ;  /* 0x000000ff0000720c */ /* 0x000fda0003f05270 */
[----:B------:R-:W-:Y:S05]  /*1cb0*/  @P0 EXIT ;  /* 0x000000000000094d */ /* 0x000fea0003800000 */
[----:B------:R-:W0:Y:S01]  /*1cc0*/  S2UR UR5, SR_CgaCtaId ;  /* 0x00000000000579c3 */ /* 0x000e220000008800 */
[----:B------:R-:W-:Y:S01]  /*1cd0*/  UMOV UR4, 0x400 ;  /* 0x0000040000047882 */ /* 0x000fe20000000000 */
[----:B------:R-:W-:Y:S01]  /*1ce0*/  HFMA2 R7, -RZ, RZ, 1.5048828125, 33.21875 ;  /* 0x3e055027ff077431 */ /* 0x000fe200000001ff */
[----:B0-----:R-:W-:-:S09]  /*1cf0*/  ULEA UR4, UR5, UR4, 0x18 ;  /* 0x0000000405047291 */ /* 0x001fd2000f8ec0ff */
[----:B------:R-:W0:Y:S04]  /*1d00*/  LDS R0, [UR4+0x80] ;  /* 0x00008004ff007984 */ /* 0x000e280008000800 */
[----:B------:R-:W1:Y:S01]  /*1d10*/  LDS R11, [UR4] ;  /* 0x00000004ff0b7984 */ /* 0x000e620008000800 */
[----:B0-----:R-:W-:-:S13]  /*1d20*/  FSETP.GEU.AND P0, PT, R0, 1.175494350822287508e-38, PT ;  /* 0x008000000000780b */ /* 0x001fda0003f0e000 */
        /* <DEDUP_REMOVED lines=15> */
[----:B------:R-:W-:Y:S02]  /*1e20*/  I2FP.F32.S32 R7, R5 ;  /* 0x0000000500077245 */ /* 0x000fe40000201400 */
[----:B------:R-:W0:Y:S01]  /*1e30*/  LDC.64 R4, c[0x0][0x390] ;  /* 0x0000e400ff047b82 */ /* 0x000e220000000a00 */
[C---:B------:R-:W-:Y:S02]  /*1e40*/  FMUL R9, R6.reuse, R9 ;  /* 0x0000000906097220 */ /* 0x040fe40000400000 */
[----:B------:R-:W-:Y:S01]  /*1e50*/  FFMA R2, R7, 1.1920928955078125e-07, R2 ;  /* 0x3400000007027823 */ /* 0x000fe20000000002 */
[----:B------:R-:W-:Y:S01]  /*1e60*/  MOV R7, 0x7f800000 ;  /* 0x7f80000000077802 */ /* 0x000fe20000000f00 */
[----:B------:R-:W-:-:S04]  /*1e70*/  FFMA R9, R6, R9, R6 ;  /* 0x0000000906097223 */ /* 0x000fc80000000006 */
[----:B------:R-:W-:Y:S01]  /*1e80*/  FFMA R2, R2, 0.69314718246459960938, R9 ;  /* 0x3f31721802027823 */ /* 0x000fe20000000009 */
[C---:B------:R-:W-:Y:S01]  /*1e90*/  @P0 FFMA R2, R0.reuse, R7, +INF ;  /* 0x7f80000000020423 */ /* 0x040fe20000000007 */
[----:B------:R-:W-:-:S04]  /*1ea0*/  FSETP.NEU.AND P0, PT, R0, RZ, PT ;  /* 0x000000ff0000720b */ /* 0x000fc80003f0d000 */
[----:B------:R-:W-:-:S05]  /*1eb0*/  FSEL R2, R2, -INF , P0 ;  /* 0xff80000002027808 */ /* 0x000fca0000000000 */
[----:B-1----:R-:W-:Y:S01]  /*1ec0*/  FADD R11, R2, R11 ;  /* 0x0000000b020b7221 */ /* 0x002fe20000000000 */
[----:B0-----:R-:W-:-:S04]  /*1ed0*/  IMAD.WIDE.U32 R2, R3, 0x4, R4 ;  /* 0x0000000403027825 */ /* 0x001fc800078e0004 */
[----:B------:R-:W-:-:S05]  /*1ee0*/  FADD R11, RZ, -R11 ;  /* 0x8000000bff0b7221 */ /* 0x000fca0000000000 */
[----:B------:R-:W-:Y:S01]  /*1ef0*/  STG.E desc[UR6][R2.64], R11 ;  /* 0x0000000b02007986 */ /* 0x000fe2000c101906 */
[----:B------:R-:W-:Y:S05]  /*1f00*/  EXIT ;  /* 0x000000000000794d */ /* 0x000fea0003800000 */
.L_x_13:
[----:B------:R-:W-:-:S00]  /*1f10*/  BRA `(.L_x_13) ;  /* 0xfffffffc00fc7947 */ /* 0x000fc0000383ffff */
[----:B------:R-:W-:-:S00]  /*1f20*/  NOP ;  /* 0x0000000000007918 */ /* 0x000fc00000000000 */
        /* <DEDUP_REMOVED lines=13> */
.L_x_14:


//--------------------- .nv.shared._Z17sinkhorn_log_cudaPfS_S_ --------------------------
	.section	.nv.shared._Z17sinkhorn_log_cudaPfS_S_,"aw",@nobits
	.sectionflags	@""
	.align	4
.nv.shared._Z17sinkhorn_log_cudaPfS_S_:
	.zero		1280


//--------------------- .nv.shared.reserved.0     --------------------------
	.section	.nv.shared.reserved.0,"aw",@nobits
	.weak		__nv_reservedSMEM_offset_0_alias
	.size		__nv_reservedSMEM_offset_0_alias, 0, 64
	.other		__nv_reservedSMEM_offset_0_alias,@"STO_CUDA_RESERVED_SHARED STV_DEFAULT"
__nv_reservedSMEM_offset_0_alias:
	.zero		0
	.zero		64


//--------------------- .nv.constant0._Z17sinkhorn_log_cudaPfS_S_ --------------------------
	.section	.nv.constant0._Z17sinkhorn_log_cudaPfS_S_,"a",@progbits
	.sectionflags	@""
	.align	4
.nv.constant0._Z17sinkhorn_log_cudaPfS_S_:
	.zero		920


//--------------------- SYMBOLS --------------------------

	.type		.nv.reservedSmem.offset0,@object
	.size		.nv.reservedSmem.offset0,0x4
	.type		.nv.reservedSmem.cap,@object
	.size		.nv.reservedSmem.cap,0x4
